// auto-generated by cutlass_sweep.gemm — config: {"arch": "sm_90", "cluster_m": 2, "cluster_n": 2, "dtype": "e4m3", "stages": 5, "tile_k": 64, "tile_m": 128, "tile_n": 64}
#include "cutlass/cutlass.h"
#include "cutlass/gemm/collective/collective_builder.hpp"
#include "cutlass/gemm/device/gemm_universal_adapter.h"
#include "cutlass/gemm/kernel/gemm_universal.hpp"
#include "cutlass/epilogue/collective/collective_builder.hpp"

using ElemA = cutlass::float_e4m3_t;
using ElemB = cutlass::float_e4m3_t;
using ElemCD = cutlass::float_e4m3_t;
using Acc  = float;
using TileShape    = cute::Shape<cute::_128, cute::_64, cute::_64>;
using ClusterShape = cute::Shape<cute::_2, cute::_2, cute::_1>;

using CollectiveEpilogue = typename cutlass::epilogue::collective::CollectiveBuilder<
    cutlass::arch::Sm90, cutlass::arch::OpClassTensorOp,
    TileShape, ClusterShape,
    cutlass::epilogue::collective::EpilogueTileAuto,
    Acc, Acc,
    ElemCD, cutlass::layout::RowMajor, 128 / cutlass::sizeof_bits<ElemCD>::value,
    ElemCD, cutlass::layout::RowMajor, 128 / cutlass::sizeof_bits<ElemCD>::value,
    cutlass::epilogue::collective::EpilogueScheduleAuto
  >::CollectiveOp;

using CollectiveMainloop = typename cutlass::gemm::collective::CollectiveBuilder<
    cutlass::arch::Sm90, cutlass::arch::OpClassTensorOp,
    ElemA, cutlass::layout::RowMajor, 128 / cutlass::sizeof_bits<ElemA>::value,
    ElemB, cutlass::layout::ColumnMajor, 128 / cutlass::sizeof_bits<ElemB>::value,
    Acc,
    TileShape, ClusterShape,
    cutlass::gemm::collective::StageCount<5>,
    cutlass::gemm::collective::KernelScheduleAuto
  >::CollectiveOp;

using GemmKernel = cutlass::gemm::kernel::GemmUniversal<
    cute::Shape<int,int,int,int>,
    CollectiveMainloop,
    CollectiveEpilogue
>;
using Gemm = cutlass::gemm::device::GemmUniversalAdapter<GemmKernel>;

// Force the device kernel symbol into the cubin without needing a host main.
auto* _anchor = &cutlass::device_kernel<GemmKernel>;


// ===== COMPILED SASS (sm_90a) =====

	.target	sm_90a

	.elftype	@"ET_EXEC"


//--------------------- .note.nv.tkinfo           --------------------------
	.section	.note.nv.tkinfo,"",@"SHT_NOTE"
	.sectionflags	@"SHF_NOTE_NV_TKINFO"
	.tkinfo
        /*0018*/ 	.word	0x00000002
        /*0030*/ 	.string	""
        /*0030*/ 	.string	"ptxas"
        /*0030*/ 	.string	"Cuda compilation tools, release 13.0, V13.0.88"
        /*0030*/ 	.string	"Build cuda_13.0.r13.0/compiler.36424714_0"
        /*0030*/ 	.string	"-arch sm_90a -m 64 "



//--------------------- .note.nv.cuinfo           --------------------------
	.section	.note.nv.cuinfo,"",@"SHT_NOTE"
	.sectionflags	@"SHF_NOTE_NV_CUINFO"
        /*0018*/ 	.short	0x0002
        /*001a*/ 	.short	0x005a
        /*001c*/ 	.short	0x0082
	.zero		2


//--------------------- .nv.info                  --------------------------
	.section	.nv.info,"",@"SHT_CUDA_INFO"
	.align	4


	//----- nvinfo : EIATTR_REGCOUNT
	.align		4
        /*0000*/ 	.byte	0x04, 0x2f
        /*0002*/ 	.short	(.L_12 - .L_11)
	.align		4
.L_11:
        /*0004*/ 	.word	index@(_ZN7cutlass13device_kernelINS_4gemm6kernel13GemmUniversalIN4cute5tupleIJiiiiEEENS1_10collective13CollectiveMmaINS1_37MainloopSm90TmaGmmaWarpSpecializedFP8ILi5ENS5_IJNS4_1CILi2EEESB_NSA_ILi1EEEEEENS1_35KernelTmaWarpSpecializedCooperativeEEENS5_IJNSA_ILi128EEENSA_ILi64EEESH_EEENS_12float_e4m3_tENS5_IJlSC_lEEESJ_SK_NS4_8TiledMMAINS4_8MMA_AtomIJNS4_4SM904GMMA30MMA_64x64x32_F32E4M3E4M3_SS_TNILNSO_7ScaleInE1ELSQ_1EEEEEENS4_6LayoutINS5_IJSB_SC_SC_EEENS5_IJSC_NSA_ILi0EEESV_EEEEENS5_IJNS4_10UnderscoreESY_SY_EEEEENS4_23SM90_TMA_LOAD_MULTICASTENS4_14ComposedLayoutINS4_7SwizzleILi2ELi4ELi3EEENS4_18smem_ptr_flag_bitsILi8EEENST_INS5_IJNSA_ILi8EEESH_EEENS5_IJSH_SC_EEEEEEEvNS4_8identityES11_S1B_vS1C_EENS_8epilogue10collective6detail29Sm90TmaWarpSpecializedAdapterINS1F_15DefaultEpilogueISJ_SK_SK_NS1E_6thread17LinearCombinationISJ_Li1EffLNS1J_9ScaleType4KindE0ELNS_15FloatRoundStyleE2ESJ_EENS1_15EpilogueDefaultEEEEEvvEEEEvNT_6ParamsE)
        /*0008*/ 	.word	0x000000a8


	//----- nvinfo : EIATTR_FRAME_SIZE
	.align		4
.L_12:
        /*000c*/ 	.byte	0x04, 0x11
        /*000e*/ 	.short	(.L_14 - .L_13)
	.align		4
.L_13:
        /*0010*/ 	.word	index@(_ZN7cutlass13device_kernelINS_4gemm6kernel13GemmUniversalIN4cute5tupleIJiiiiEEENS1_10collective13CollectiveMmaINS1_37MainloopSm90TmaGmmaWarpSpecializedFP8ILi5ENS5_IJNS4_1CILi2EEESB_NSA_ILi1EEEEEENS1_35KernelTmaWarpSpecializedCooperativeEEENS5_IJNSA_ILi128EEENSA_ILi64EEESH_EEENS_12float_e4m3_tENS5_IJlSC_lEEESJ_SK_NS4_8TiledMMAINS4_8MMA_AtomIJNS4_4SM904GMMA30MMA_64x64x32_F32E4M3E4M3_SS_TNILNSO_7ScaleInE1ELSQ_1EEEEEENS4_6LayoutINS5_IJSB_SC_SC_EEENS5_IJSC_NSA_ILi0EEESV_EEEEENS5_IJNS4_10UnderscoreESY_SY_EEEEENS4_23SM90_TMA_LOAD_MULTICASTENS4_14ComposedLayoutINS4_7SwizzleILi2ELi4ELi3EEENS4_18smem_ptr_flag_bitsILi8EEENST_INS5_IJNSA_ILi8EEESH_EEENS5_IJSH_SC_EEEEEEEvNS4_8identityES11_S1B_vS1C_EENS_8epilogue10collective6detail29Sm90TmaWarpSpecializedAdapterINS1F_15DefaultEpilogueISJ_SK_SK_NS1E_6thread17LinearCombinationISJ_Li1EffLNS1J_9ScaleType4KindE0ELNS_15FloatRoundStyleE2ESJ_EENS1_15EpilogueDefaultEEEEEvvEEEEvNT_6ParamsE)
        /*0014*/ 	.word	0x00000000


	//----- nvinfo : EIATTR_MIN_STACK_SIZE
	.align		4
.L_14:
        /*0018*/ 	.byte	0x04, 0x12
        /*001a*/ 	.short	(.L_16 - .L_15)
	.align		4
.L_15:
        /*001c*/ 	.word	index@(_ZN7cutlass13device_kernelINS_4gemm6kernel13GemmUniversalIN4cute5tupleIJiiiiEEENS1_10collective13CollectiveMmaINS1_37MainloopSm90TmaGmmaWarpSpecializedFP8ILi5ENS5_IJNS4_1CILi2EEESB_NSA_ILi1EEEEEENS1_35KernelTmaWarpSpecializedCooperativeEEENS5_IJNSA_ILi128EEENSA_ILi64EEESH_EEENS_12float_e4m3_tENS5_IJlSC_lEEESJ_SK_NS4_8TiledMMAINS4_8MMA_AtomIJNS4_4SM904GMMA30MMA_64x64x32_F32E4M3E4M3_SS_TNILNSO_7ScaleInE1ELSQ_1EEEEEENS4_6LayoutINS5_IJSB_SC_SC_EEENS5_IJSC_NSA_ILi0EEESV_EEEEENS5_IJNS4_10UnderscoreESY_SY_EEEEENS4_23SM90_TMA_LOAD_MULTICASTENS4_14ComposedLayoutINS4_7SwizzleILi2ELi4ELi3EEENS4_18smem_ptr_flag_bitsILi8EEENST_INS5_IJNSA_ILi8EEESH_EEENS5_IJSH_SC_EEEEEEEvNS4_8identityES11_S1B_vS1C_EENS_8epilogue10collective6detail29Sm90TmaWarpSpecializedAdapterINS1F_15DefaultEpilogueISJ_SK_SK_NS1E_6thread17LinearCombinationISJ_Li1EffLNS1J_9ScaleType4KindE0ELNS_15FloatRoundStyleE2ESJ_EENS1_15EpilogueDefaultEEEEEvvEEEEvNT_6ParamsE)
        /*0020*/ 	.word	0x00000000
.L_16:


//--------------------- .nv.compat                --------------------------
	.section	.nv.compat,"",@"SHT_CUDA_COMPAT_INFO"
	.align	4
        /*0000*/ 	.byte	0x02, 0x09, 0x01, 0x00, 0x02, 0x02, 0x04, 0x00, 0x02, 0x05, 0x05, 0x00, 0x03, 0x07, 0x01, 0x01
        /*0010*/ 	.byte	0x02, 0x03, 0x01, 0x00, 0x02, 0x06, 0x01, 0x00, 0x04, 0x0b, 0x08, 0x00, 0x00, 0x00, 0x00, 0x00
        /*0020*/ 	.byte	0x00, 0x00, 0x00, 0x00


//--------------------- .nv.info._ZN7cutlass13device_kernelINS_4gemm6kernel13GemmUniversalIN4cute5tupleIJiiiiEEENS1_10collective13CollectiveMmaINS1_37MainloopSm90TmaGmmaWarpSpecializedFP8ILi5ENS5_IJNS4_1CILi2EEESB_NSA_ILi1EEEEEENS1_35KernelTmaWarpSpecializedCooperativeEEENS5_IJNSA_ILi128EEENSA_ILi64EEESH_EEENS_12float_e4m3_tENS5_IJlSC_lEEESJ_SK_NS4_8TiledMMAINS4_8MMA_AtomIJNS4_4SM904GMMA30MMA_64x64x32_F32E4M3E4M3_SS_TNILNSO_7ScaleInE1ELSQ_1EEEEEENS4_6LayoutINS5_IJSB_SC_SC_EEENS5_IJSC_NSA_ILi0EEESV_EEEEENS5_IJNS4_10UnderscoreESY_SY_EEEEENS4_23SM90_TMA_LOAD_MULTICASTENS4_14ComposedLayoutINS4_7SwizzleILi2ELi4ELi3EEENS4_18smem_ptr_flag_bitsILi8EEENST_INS5_IJNSA_ILi8EEESH_EEENS5_IJSH_SC_EEEEEEEvNS4_8identityES11_S1B_vS1C_EENS_8epilogue10collective6detail29Sm90TmaWarpSpecializedAdapterINS1F_15DefaultEpilogueISJ_SK_SK_NS1E_6thread17LinearCombinationISJ_Li1EffLNS1J_9ScaleType4KindE0ELNS_15FloatRoundStyleE2ESJ_EENS1_15EpilogueDefaultEEEEEvvEEEEvNT_6ParamsE --------------------------
	.section	.nv.info._ZN7cutlass13device_kernelINS_4gemm6kernel13GemmUniversalIN4cute5tupleIJiiiiEEENS1_10collective13CollectiveMmaINS1_37MainloopSm90TmaGmmaWarpSpecializedFP8ILi5ENS5_IJNS4_1CILi2EEESB_NSA_ILi1EEEEEENS1_35KernelTmaWarpSpecializedCooperativeEEENS5_IJNSA_ILi128EEENSA_ILi64EEESH_EEENS_12float_e4m3_tENS5_IJlSC_lEEESJ_SK_NS4_8TiledMMAINS4_8MMA_AtomIJNS4_4SM904GMMA30MMA_64x64x32_F32E4M3E4M3_SS_TNILNSO_7ScaleInE1ELSQ_1EEEEEENS4_6LayoutINS5_IJSB_SC_SC_EEENS5_IJSC_NSA_ILi0EEESV_EEEEENS5_IJNS4_10UnderscoreESY_SY_EEEEENS4_23SM90_TMA_LOAD_MULTICASTENS4_14ComposedLayoutINS4_7SwizzleILi2ELi4ELi3EEENS4_18smem_ptr_flag_bitsILi8EEENST_INS5_IJNSA_ILi8EEESH_EEENS5_IJSH_SC_EEEEEEEvNS4_8identityES11_S1B_vS1C_EENS_8epilogue10collective6detail29Sm90TmaWarpSpecializedAdapterINS1F_15DefaultEpilogueISJ_SK_SK_NS1E_6thread17LinearCombinationISJ_Li1EffLNS1J_9ScaleType4KindE0ELNS_15FloatRoundStyleE2ESJ_EENS1_15EpilogueDefaultEEEEEvvEEEEvNT_6ParamsE,"",@"SHT_CUDA_INFO"
	.sectionflags	@""
	.align	4


	//----- nvinfo : EIATTR_CUDA_API_VERSION
	.align		4
        /*0000*/ 	.byte	0x04, 0x37
        /*0002*/ 	.short	(.L_18 - .L_17)
.L_17:
        /*0004*/ 	.word	0x00000082


	//----- nvinfo : EIATTR_KPARAM_INFO
	.align		4
.L_18:
        /*0008*/ 	.byte	0x04, 0x17
        /*000a*/ 	.short	(.L_20 - .L_19)
.L_19:
        /*000c*/ 	.word	0x00000000
        /*0010*/ 	.short	0x0000
        /*0012*/ 	.short	0x0070
        /*0014*/ 	.byte	0x00, 0xf0, 0x01, 0x10


	//----- nvinfo : EIATTR_SPARSE_MMA_MASK
	.align		4
.L_20:
        /*0018*/ 	.byte	0x03, 0x50
        /*001a*/ 	.short	0x0000


	//----- nvinfo : EIATTR_MAXREG_COUNT
	.align		4
        /*001c*/ 	.byte	0x03, 0x1b
        /*001e*/ 	.short	0x00a8


	//----- nvinfo : EIATTR_NUM_BARRIERS
	.align		4
        /*0020*/ 	.byte	0x02, 0x4c
        /*0022*/ 	.byte	0x01
	.zero		1


	//----- nvinfo : EIATTR_MERCURY_ISA_VERSION
	.align		4
        /*0024*/ 	.byte	0x03, 0x5f
        /*0026*/ 	.short	0x0101


	//----- nvinfo : EIATTR_INT_WARP_WIDE_INSTR_OFFSETS
	.align		4
        /*0028*/ 	.byte	0x04, 0x31
        /*002a*/ 	.short	(.L_22 - .L_21)


	//   ....[0]....
.L_21:
        /*002c*/ 	.word	0x00000490


	//   ....[1]....
        /*0030*/ 	.word	0x000005c0


	//   ....[2]....
        /*0034*/ 	.word	0x000006a0


	//----- nvinfo : EIATTR_COOP_GROUP_MASK_REGIDS
	.align		4
.L_22:
        /*0038*/ 	.byte	0x04, 0x29
        /*003a*/ 	.short	(.L_24 - .L_23)


	//   ....[0]....
.L_23:
        /*003c*/ 	.word	0xffffffff


	//   ....[1]....
        /*0040*/ 	.word	0xffffffff


	//   ....[2]....
        /*0044*/ 	.word	0xffffffff


	//   ....[3]....
        /*0048*/ 	.word	0xffffffff


	//   ....[4]....
        /*004c*/ 	.word	0xffffffff


	//   ....[5]....
        /*0050*/ 	.word	0xffffffff


	//----- nvinfo : EIATTR_COOP_GROUP_INSTR_OFFSETS
	.align		4
.L_24:
        /*0054*/ 	.byte	0x04, 0x28
        /*0056*/ 	.short	(.L_26 - .L_25)


	//   ....[0]....
.L_25:
        /*0058*/ 	.word	0x00000060


	//   ....[1]....
        /*005c*/ 	.word	0x00000070


	//   ....[2]....
        /*0060*/ 	.word	0x00000130


	//   ....[3]....
        /*0064*/ 	.word	0x000002f0


	//   ....[4]....
        /*0068*/ 	.word	0x00000810


	//   ....[5]....
        /*006c*/ 	.word	0x00001280


	//----- nvinfo : EIATTR_REG_RECONFIG
	.align		4
.L_26:
        /*0070*/ 	.byte	0x01, 0x54
	.zero		2


	//----- nvinfo : EIATTR_MBARRIER_INSTR_OFFSETS
	.align		4
        /*0074*/ 	.byte	0x04, 0x39
        /*0076*/ 	.short	(.L_28 - .L_27)


	//   ....[0]....
.L_27:
        /*0078*/ 	.word	0x00000230
        /*007c*/ 	.word	0x000000ff
        /*0080*/ 	.word	0x00000000
        /*0084*/ 	.short	0x0100
        /*0086*/ 	.byte	0x08
	.zero		1


	//   ....[1]....
        /*0088*/ 	.word	0x00000240
        /*008c*/ 	.word	0x000000ff
        /*0090*/ 	.word	0x00000028
        /*0094*/ 	.short	0x0100
        /*0096*/ 	.byte	0x08
	.zero		1


	//   ....[2]....
        /*0098*/ 	.word	0x00000250
        /*009c*/ 	.word	0x000000ff
        /*00a0*/ 	.word	0x00000008
        /*00a4*/ 	.short	0x0100
        /*00a6*/ 	.byte	0x08
	.zero		1


	//   ....[3]....
        /*00a8*/ 	.word	0x00000260
        /*00ac*/ 	.word	0x000000ff
        /*00b0*/ 	.word	0x00000030
        /*00b4*/ 	.short	0x0100
        /*00b6*/ 	.byte	0x08
	.zero		1


	//   ....[4]....
        /*00b8*/ 	.word	0x00000270
        /*00bc*/ 	.word	0x000000ff
        /*00c0*/ 	.word	0x00000010
        /*00c4*/ 	.short	0x0100
        /*00c6*/ 	.byte	0x08
	.zero		1


	//   ....[5]....
        /*00c8*/ 	.word	0x00000280
        /*00cc*/ 	.word	0x000000ff
        /*00d0*/ 	.word	0x00000038
        /*00d4*/ 	.short	0x0100
        /*00d6*/ 	.byte	0x08
	.zero		1


	//   ....[6]....
        /*00d8*/ 	.word	0x00000290
        /*00dc*/ 	.word	0x000000ff
        /*00e0*/ 	.word	0x00000018
        /*00e4*/ 	.short	0x0100
        /*00e6*/ 	.byte	0x08
	.zero		1


	//   ....[7]....
        /*00e8*/ 	.word	0x000002a0
        /*00ec*/ 	.word	0x000000ff
        /*00f0*/ 	.word	0x00000040
        /*00f4*/ 	.short	0x0100
        /*00f6*/ 	.byte	0x08
	.zero		1


	//   ....[8]....
        /*00f8*/ 	.word	0x000002b0
        /*00fc*/ 	.word	0x000000ff
        /*0100*/ 	.word	0x00000020
        /*0104*/ 	.short	0x0100
        /*0106*/ 	.byte	0x08
	.zero		1


	//   ....[9]....
        /*0108*/ 	.word	0x000002c0
        /*010c*/ 	.word	0x000000ff
        /*0110*/ 	.word	0x00000048
        /*0114*/ 	.short	0x0100
        /*0116*/ 	.byte	0x08
	.zero		1


	//   ....[10]....
        /*0118*/ 	.word	0x00000720
        /*011c*/ 	.word	0x000000ff
        /*0120*/ 	.word	0x00000060
        /*0124*/ 	.short	0x0100
        /*0126*/ 	.byte	0x06
	.zero		1


	//   ....[11]....
        /*0128*/ 	.word	0x000007b0
        /*012c*/ 	.word	0x000000ff
        /*0130*/ 	.word	0x00000068
        /*0134*/ 	.short	0x0100
        /*0136*/ 	.byte	0x06
	.zero		1


	//   ....[12]....
        /*0138*/ 	.word	0x000015c0
        /*013c*/ 	.word	0x000000ff
        /*0140*/ 	.word	0x00000000
        /*0144*/ 	.short	0x010a
        /*0146*/ 	.byte	0x06
	.zero		1


	//   ....[13]....
        /*0148*/ 	.word	0x00001600
        /*014c*/ 	.word	0x000000ff
        /*0150*/ 	.word	0x00000000
        /*0154*/ 	.short	0x010a
        /*0156*/ 	.byte	0x06
	.zero		1


	//   ....[14]....
        /*0158*/ 	.word	0x00001c40
        /*015c*/ 	.word	0x000000ff
        /*0160*/ 	.word	0x00000000
        /*0164*/ 	.short	0x010a
        /*0166*/ 	.byte	0x0c
	.zero		1


	//   ....[15]....
        /*0168*/ 	.word	0x00001c80
        /*016c*/ 	.word	0x000000ff
        /*0170*/ 	.word	0x00000000
        /*0174*/ 	.short	0x010a
        /*0176*/ 	.byte	0x0c
	.zero		1


	//   ....[16]....
        /*0178*/ 	.word	0x000020b0
        /*017c*/ 	.word	0x0000000a
        /*0180*/ 	.word	0x00000000
        /*0184*/ 	.short	0x0101
        /*0186*/ 	.byte	0x3f
	.zero		1


	//   ....[17]....
        /*0188*/ 	.word	0x00002550
        /*018c*/ 	.word	0x00000008
        /*0190*/ 	.word	0x00000000
        /*0194*/ 	.short	0x0101
        /*0196*/ 	.byte	0x3f
	.zero		1


	//   ....[18]....
        /*0198*/ 	.word	0x00005ee0
        /*019c*/ 	.word	0x00000014
        /*01a0*/ 	.word	0x00000028
        /*01a4*/ 	.short	0x010a
        /*01a6*/ 	.byte	0x3f
	.zero		1


	//   ....[19]....
        /*01a8*/ 	.word	0x00006280
        /*01ac*/ 	.word	0x00000008
        /*01b0*/ 	.word	0x00000068
        /*01b4*/ 	.short	0x0101
        /*01b6*/ 	.byte	0x3f
	.zero		1


	//   ....[20]....
        /*01b8*/ 	.word	0x000069a0
        /*01bc*/ 	.word	0x00000006
        /*01c0*/ 	.word	0x00000000
        /*01c4*/ 	.short	0x010a
        /*01c6*/ 	.byte	0x3f
	.zero		1


	//   ....[21]....
        /*01c8*/ 	.word	0x00006a20
        /*01cc*/ 	.word	0x00000007
        /*01d0*/ 	.word	0x00000000
        /*01d4*/ 	.short	0x010a
        /*01d6*/ 	.byte	0x3f
	.zero		1


	//   ....[22]....
        /*01d8*/ 	.word	0x00006ab0
        /*01dc*/ 	.word	0x0000000a
        /*01e0*/ 	.word	0x00000000
        /*01e4*/ 	.short	0x010a
        /*01e6*/ 	.byte	0x3f
	.zero		1


	//   ....[23]....
        /*01e8*/ 	.word	0x00006b40
        /*01ec*/ 	.word	0x0000000b
        /*01f0*/ 	.word	0x00000000
        /*01f4*/ 	.short	0x010a
        /*01f6*/ 	.byte	0x3f
	.zero		1


	//   ....[24]....
        /*01f8*/ 	.word	0x00006bd0
        /*01fc*/ 	.word	0x00000003
        /*0200*/ 	.word	0x00000000
        /*0204*/ 	.short	0x010a
        /*0206*/ 	.byte	0x3f
	.zero		1


	//   ....[25]....
        /*0208*/ 	.word	0x00006c40
        /*020c*/ 	.word	0x00000009
        /*0210*/ 	.word	0x00000000
        /*0214*/ 	.short	0x010a
        /*0216*/ 	.byte	0x3f
	.zero		1


	//   ....[26]....
        /*0218*/ 	.word	0x00006ca0
        /*021c*/ 	.word	0x0000000b
        /*0220*/ 	.word	0x00000000
        /*0224*/ 	.short	0x010a
        /*0226*/ 	.byte	0x3f
	.zero		1


	//   ....[27]....
        /*0228*/ 	.word	0x00006d70
        /*022c*/ 	.word	0x00000014
        /*0230*/ 	.word	0x00000028
        /*0234*/ 	.short	0x010a
        /*0236*/ 	.byte	0x3f
	.zero		1


	//   ....[28]....
        /*0238*/ 	.word	0x00006e40
        /*023c*/ 	.word	0x00000006
        /*0240*/ 	.word	0x00000000
        /*0244*/ 	.short	0x010a
        /*0246*/ 	.byte	0x3f
	.zero		1


	//   ....[29]....
        /*0248*/ 	.word	0x00006e90
        /*024c*/ 	.word	0x00000007
        /*0250*/ 	.word	0x00000000
        /*0254*/ 	.short	0x010a
        /*0256*/ 	.byte	0x3f
	.zero		1


	//   ....[30]....
        /*0258*/ 	.word	0x00006ee0
        /*025c*/ 	.word	0x0000000a
        /*0260*/ 	.word	0x00000000
        /*0264*/ 	.short	0x010a
        /*0266*/ 	.byte	0x3f
	.zero		1


	//   ....[31]....
        /*0268*/ 	.word	0x00006f30
        /*026c*/ 	.word	0x0000000b
        /*0270*/ 	.word	0x00000000
        /*0274*/ 	.short	0x010a
        /*0276*/ 	.byte	0x3f
	.zero		1


	//----- nvinfo : EIATTR_NUM_MBARRIERS
	.align		4
.L_28:
        /*0278*/ 	.byte	0x03, 0x38
        /*027a*/ 	.short	0x000c


	//----- nvinfo : EIATTR_EXIT_INSTR_OFFSETS
	.align		4
        /*027c*/ 	.byte	0x04, 0x1c
        /*027e*/ 	.short	(.L_30 - .L_29)


	//   ....[0]....
.L_29:
        /*0280*/ 	.word	0x00000970


	//   ....[1]....
        /*0284*/ 	.word	0x00001150


	//   ....[2]....
        /*0288*/ 	.word	0x00005520


	//   ....[3]....
        /*028c*/ 	.word	0x00005a80


	//   ....[4]....
        /*0290*/ 	.word	0x00006c20


	//----- nvinfo : EIATTR_MAX_THREADS
	.align		4
.L_30:
        /*0294*/ 	.byte	0x04, 0x05
        /*0296*/ 	.short	(.L_32 - .L_31)
.L_31:
        /*0298*/ 	.word	0x00000180
        /*029c*/ 	.word	0x00000001
        /*02a0*/ 	.word	0x00000001


	//----- nvinfo : EIATTR_CRS_STACK_SIZE
	.align		4
.L_32:
        /*02a4*/ 	.byte	0x04, 0x1e
        /*02a6*/ 	.short	(.L_34 - .L_33)
.L_33:
        /*02a8*/ 	.word	0x00000000


	//----- nvinfo : EIATTR_CBANK_PARAM_SIZE
	.align		4
.L_34:
        /*02ac*/ 	.byte	0x03, 0x19
        /*02ae*/ 	.short	0x0470


	//----- nvinfo : EIATTR_PARAM_CBANK
	.align		4
        /*02b0*/ 	.byte	0x04, 0x0a
        /*02b2*/ 	.short	(.L_36 - .L_35)
	.align		4
.L_35:
        /*02b4*/ 	.word	index@(.nv.constant0._ZN7cutlass13device_kernelINS_4gemm6kernel13GemmUniversalIN4cute5tupleIJiiiiEEENS1_10collective13CollectiveMmaINS1_37MainloopSm90TmaGmmaWarpSpecializedFP8ILi5ENS5_IJNS4_1CILi2EEESB_NSA_ILi1EEEEEENS1_35KernelTmaWarpSpecializedCooperativeEEENS5_IJNSA_ILi128EEENSA_ILi64EEESH_EEENS_12float_e4m3_tENS5_IJlSC_lEEESJ_SK_NS4_8TiledMMAINS4_8MMA_AtomIJNS4_4SM904GMMA30MMA_64x64x32_F32E4M3E4M3_SS_TNILNSO_7ScaleInE1ELSQ_1EEEEEENS4_6LayoutINS5_IJSB_SC_SC_EEENS5_IJSC_NSA_ILi0EEESV_EEEEENS5_IJNS4_10UnderscoreESY_SY_EEEEENS4_23SM90_TMA_LOAD_MULTICASTENS4_14ComposedLayoutINS4_7SwizzleILi2ELi4ELi3EEENS4_18smem_ptr_flag_bitsILi8EEENST_INS5_IJNSA_ILi8EEESH_EEENS5_IJSH_SC_EEEEEEEvNS4_8identityES11_S1B_vS1C_EENS_8epilogue10collective6detail29Sm90TmaWarpSpecializedAdapterINS1F_15DefaultEpilogueISJ_SK_SK_NS1E_6thread17LinearCombinationISJ_Li1EffLNS1J_9ScaleType4KindE0ELNS_15FloatRoundStyleE2ESJ_EENS1_15EpilogueDefaultEEEEEvvEEEEvNT_6ParamsE)
        /*02b8*/ 	.short	0x0210
        /*02ba*/ 	.short	0x0470


	//----- nvinfo : EIATTR_SW_WAR
	.align		4
.L_36:
        /*02bc*/ 	.byte	0x04, 0x36
        /*02be*/ 	.short	(.L_38 - .L_37)
.L_37:
        /*02c0*/ 	.word	0x00000008
.L_38:


//--------------------- .nv.callgraph             --------------------------
	.section	.nv.callgraph,"",@"SHT_CUDA_CALLGRAPH"
	.align	4
	.sectionentsize	8
	.align		4
        /*0000*/ 	.word	0x00000000
	.align		4
        /*0004*/ 	.word	0xffffffff
	.align		4
        /*0008*/ 	.word	0x00000000
	.align		4
        /*000c*/ 	.word	0xfffffffe
	.align		4
        /*0010*/ 	.word	0x00000000
	.align		4
        /*0014*/ 	.word	0xfffffffd
	.align		4
        /*0018*/ 	.word	0x00000000
	.align		4
        /*001c*/ 	.word	0xfffffffc


//--------------------- .nv.constant4             --------------------------
	.section	.nv.constant4,"a",@progbits
	.align	8
	.align		8
.nv.constant4:
        /*0000*/ 	.dword	_ZN39_INTERNAL_14ded711_4_k_cu_337de178_57514cuda3std3__45__cpo5beginE
	.align		8
        /*0008*/ 	.dword	_ZN39_INTERNAL_14ded711_4_k_cu_337de178_57514cuda3std3__45__cpo3endE
	.align		8
        /*0010*/ 	.dword	_ZN39_INTERNAL_14ded711_4_k_cu_337de178_57514cuda3std3__45__cpo6cbeginE
	.align		8
        /*0018*/ 	.dword	_ZN39_INTERNAL_14ded711_4_k_cu_337de178_57514cuda3std3__45__cpo4cendE
	.align		8
        /*0020*/ 	.dword	_ZN39_INTERNAL_14ded711_4_k_cu_337de178_57514cuda3std3__441_GLOBAL__N__14ded711_4_k_cu_337de178_57516ignoreE
	.align		8
        /*0028*/ 	.dword	_ZN39_INTERNAL_14ded711_4_k_cu_337de178_57514cuda3std3__419piecewise_constructE
	.align		8
        /*0030*/ 	.dword	_ZN39_INTERNAL_14ded711_4_k_cu_337de178_57514cuda3std3__48in_placeE
	.align		8
        /*0038*/ 	.dword	_ZN39_INTERNAL_14ded711_4_k_cu_337de178_57514cuda3std6ranges3__45__cpo4swapE
	.align		8
        /*0040*/ 	.dword	_ZN39_INTERNAL_14ded711_4_k_cu_337de178_57514cuda3std6ranges3__45__cpo9iter_moveE
	.align		8
        /*0048*/ 	.dword	_ZN39_INTERNAL_14ded711_4_k_cu_337de178_57514cute7productE
	.align		8
        /*0050*/ 	.dword	_ZN39_INTERNAL_14ded711_4_k_cu_337de178_57514cute1_E


//--------------------- .text._ZN7cutlass13device_kernelINS_4gemm6kernel13GemmUniversalIN4cute5tupleIJiiiiEEENS1_10collective13CollectiveMmaINS1_37MainloopSm90TmaGmmaWarpSpecializedFP8ILi5ENS5_IJNS4_1CILi2EEESB_NSA_ILi1EEEEEENS1_35KernelTmaWarpSpecializedCooperativeEEENS5_IJNSA_ILi128EEENSA_ILi64EEESH_EEENS_12float_e4m3_tENS5_IJlSC_lEEESJ_SK_NS4_8TiledMMAINS4_8MMA_AtomIJNS4_4SM904GMMA30MMA_64x64x32_F32E4M3E4M3_SS_TNILNSO_7ScaleInE1ELSQ_1EEEEEENS4_6LayoutINS5_IJSB_SC_SC_EEENS5_IJSC_NSA_ILi0EEESV_EEEEENS5_IJNS4_10UnderscoreESY_SY_EEEEENS4_23SM90_TMA_LOAD_MULTICASTENS4_14ComposedLayoutINS4_7SwizzleILi2ELi4ELi3EEENS4_18smem_ptr_flag_bitsILi8EEENST_INS5_IJNSA_ILi8EEESH_EEENS5_IJSH_SC_EEEEEEEvNS4_8identityES11_S1B_vS1C_EENS_8epilogue10collective6detail29Sm90TmaWarpSpecializedAdapterINS1F_15DefaultEpilogueISJ_SK_SK_NS1E_6thread17LinearCombinationISJ_Li1EffLNS1J_9ScaleType4KindE0ELNS_15FloatRoundStyleE2ESJ_EENS1_15EpilogueDefaultEEEEEvvEEEEvNT_6ParamsE --------------------------
	.section	.text._ZN7cutlass13device_kernelINS_4gemm6kernel13GemmUniversalIN4cute5tupleIJiiiiEEENS1_10collective13CollectiveMmaINS1_37MainloopSm90TmaGmmaWarpSpecializedFP8ILi5ENS5_IJNS4_1CILi2EEESB_NSA_ILi1EEEEEENS1_35KernelTmaWarpSpecializedCooperativeEEENS5_IJNSA_ILi128EEENSA_ILi64EEESH_EEENS_12float_e4m3_tENS5_IJlSC_lEEESJ_SK_NS4_8TiledMMAINS4_8MMA_AtomIJNS4_4SM904GMMA30MMA_64x64x32_F32E4M3E4M3_SS_TNILNSO_7ScaleInE1ELSQ_1EEEEEENS4_6LayoutINS5_IJSB_SC_SC_EEENS5_IJSC_NSA_ILi0EEESV_EEEEENS5_IJNS4_10UnderscoreESY_SY_EEEEENS4_23SM90_TMA_LOAD_MULTICASTENS4_14ComposedLayoutINS4_7SwizzleILi2ELi4ELi3EEENS4_18smem_ptr_flag_bitsILi8EEENST_INS5_IJNSA_ILi8EEESH_EEENS5_IJSH_SC_EEEEEEEvNS4_8identityES11_S1B_vS1C_EENS_8epilogue10collective6detail29Sm90TmaWarpSpecializedAdapterINS1F_15DefaultEpilogueISJ_SK_SK_NS1E_6thread17LinearCombinationISJ_Li1EffLNS1J_9ScaleType4KindE0ELNS_15FloatRoundStyleE2ESJ_EENS1_15EpilogueDefaultEEEEEvvEEEEvNT_6ParamsE,"ax",@progbits
	.align	128
.text._ZN7cutlass13device_kernelINS_4gemm6kernel13GemmUniversalIN4cute5tupleIJiiiiEEENS1_10collective13CollectiveMmaINS1_37MainloopSm90TmaGmmaWarpSpecializedFP8ILi5ENS5_IJNS4_1CILi2EEESB_NSA_ILi1EEEEEENS1_35KernelTmaWarpSpecializedCooperativeEEENS5_IJNSA_ILi128EEENSA_ILi64EEESH_EEENS_12float_e4m3_tENS5_IJlSC_lEEESJ_SK_NS4_8TiledMMAINS4_8MMA_AtomIJNS4_4SM904GMMA30MMA_64x64x32_F32E4M3E4M3_SS_TNILNSO_7ScaleInE1ELSQ_1EEEEEENS4_6LayoutINS5_IJSB_SC_SC_EEENS5_IJSC_NSA_ILi0EEESV_EEEEENS5_IJNS4_10UnderscoreESY_SY_EEEEENS4_23SM90_TMA_LOAD_MULTICASTENS4_14ComposedLayoutINS4_7SwizzleILi2ELi4ELi3EEENS4_18smem_ptr_flag_bitsILi8EEENST_INS5_IJNSA_ILi8EEESH_EEENS5_IJSH_SC_EEEEEEEvNS4_8identityES11_S1B_vS1C_EENS_8epilogue10collective6detail29Sm90TmaWarpSpecializedAdapterINS1F_15DefaultEpilogueISJ_SK_SK_NS1E_6thread17LinearCombinationISJ_Li1EffLNS1J_9ScaleType4KindE0ELNS_15FloatRoundStyleE2ESJ_EENS1_15EpilogueDefaultEEEEEvvEEEEvNT_6ParamsE:
        .type           _ZN7cutlass13device_kernelINS_4gemm6kernel13GemmUniversalIN4cute5tupleIJiiiiEEENS1_10collective13CollectiveMmaINS1_37MainloopSm90TmaGmmaWarpSpecializedFP8ILi5ENS5_IJNS4_1CILi2EEESB_NSA_ILi1EEEEEENS1_35KernelTmaWarpSpecializedCooperativeEEENS5_IJNSA_ILi128EEENSA_ILi64EEESH_EEENS_12float_e4m3_tENS5_IJlSC_lEEESJ_SK_NS4_8TiledMMAINS4_8MMA_AtomIJNS4_4SM904GMMA30MMA_64x64x32_F32E4M3E4M3_SS_TNILNSO_7ScaleInE1ELSQ_1EEEEEENS4_6LayoutINS5_IJSB_SC_SC_EEENS5_IJSC_NSA_ILi0EEESV_EEEEENS5_IJNS4_10UnderscoreESY_SY_EEEEENS4_23SM90_TMA_LOAD_MULTICASTENS4_14ComposedLayoutINS4_7SwizzleILi2ELi4ELi3EEENS4_18smem_ptr_flag_bitsILi8EEENST_INS5_IJNSA_ILi8EEESH_EEENS5_IJSH_SC_EEEEEEEvNS4_8identityES11_S1B_vS1C_EENS_8epilogue10collective6detail29Sm90TmaWarpSpecializedAdapterINS1F_15DefaultEpilogueISJ_SK_SK_NS1E_6thread17LinearCombinationISJ_Li1EffLNS1J_9ScaleType4KindE0ELNS_15FloatRoundStyleE2ESJ_EENS1_15EpilogueDefaultEEEEEvvEEEEvNT_6ParamsE,@function
        .size           _ZN7cutlass13device_kernelINS_4gemm6kernel13GemmUniversalIN4cute5tupleIJiiiiEEENS1_10collective13CollectiveMmaINS1_37MainloopSm90TmaGmmaWarpSpecializedFP8ILi5ENS5_IJNS4_1CILi2EEESB_NSA_ILi1EEEEEENS1_35KernelTmaWarpSpecializedCooperativeEEENS5_IJNSA_ILi128EEENSA_ILi64EEESH_EEENS_12float_e4m3_tENS5_IJlSC_lEEESJ_SK_NS4_8TiledMMAINS4_8MMA_AtomIJNS4_4SM904GMMA30MMA_64x64x32_F32E4M3E4M3_SS_TNILNSO_7ScaleInE1ELSQ_1EEEEEENS4_6LayoutINS5_IJSB_SC_SC_EEENS5_IJSC_NSA_ILi0EEESV_EEEEENS5_IJNS4_10UnderscoreESY_SY_EEEEENS4_23SM90_TMA_LOAD_MULTICASTENS4_14ComposedLayoutINS4_7SwizzleILi2ELi4ELi3EEENS4_18smem_ptr_flag_bitsILi8EEENST_INS5_IJNSA_ILi8EEESH_EEENS5_IJSH_SC_EEEEEEEvNS4_8identityES11_S1B_vS1C_EENS_8epilogue10collective6detail29Sm90TmaWarpSpecializedAdapterINS1F_15DefaultEpilogueISJ_SK_SK_NS1E_6thread17LinearCombinationISJ_Li1EffLNS1J_9ScaleType4KindE0ELNS_15FloatRoundStyleE2ESJ_EENS1_15EpilogueDefaultEEEEEvvEEEEvNT_6ParamsE,(.L_x_144 - _ZN7cutlass13device_kernelINS_4gemm6kernel13GemmUniversalIN4cute5tupleIJiiiiEEENS1_10collective13CollectiveMmaINS1_37MainloopSm90TmaGmmaWarpSpecializedFP8ILi5ENS5_IJNS4_1CILi2EEESB_NSA_ILi1EEEEEENS1_35KernelTmaWarpSpecializedCooperativeEEENS5_IJNSA_ILi128EEENSA_ILi64EEESH_EEENS_12float_e4m3_tENS5_IJlSC_lEEESJ_SK_NS4_8TiledMMAINS4_8MMA_AtomIJNS4_4SM904GMMA30MMA_64x64x32_F32E4M3E4M3_SS_TNILNSO_7ScaleInE1ELSQ_1EEEEEENS4_6LayoutINS5_IJSB_SC_SC_EEENS5_IJSC_NSA_ILi0EEESV_EEEEENS5_IJNS4_10UnderscoreESY_SY_EEEEENS4_23SM90_TMA_LOAD_MULTICASTENS4_14ComposedLayoutINS4_7SwizzleILi2ELi4ELi3EEENS4_18smem_ptr_flag_bitsILi8EEENST_INS5_IJNSA_ILi8EEESH_EEENS5_IJSH_SC_EEEEEEEvNS4_8identityES11_S1B_vS1C_EENS_8epilogue10collective6detail29Sm90TmaWarpSpecializedAdapterINS1F_15DefaultEpilogueISJ_SK_SK_NS1E_6thread17LinearCombinationISJ_Li1EffLNS1J_9ScaleType4KindE0ELNS_15FloatRoundStyleE2ESJ_EENS1_15EpilogueDefaultEEEEEvvEEEEvNT_6ParamsE)
        .other          _ZN7cutlass13device_kernelINS_4gemm6kernel13GemmUniversalIN4cute5tupleIJiiiiEEENS1_10collective13CollectiveMmaINS1_37MainloopSm90TmaGmmaWarpSpecializedFP8ILi5ENS5_IJNS4_1CILi2EEESB_NSA_ILi1EEEEEENS1_35KernelTmaWarpSpecializedCooperativeEEENS5_IJNSA_ILi128EEENSA_ILi64EEESH_EEENS_12float_e4m3_tENS5_IJlSC_lEEESJ_SK_NS4_8TiledMMAINS4_8MMA_AtomIJNS4_4SM904GMMA30MMA_64x64x32_F32E4M3E4M3_SS_TNILNSO_7ScaleInE1ELSQ_1EEEEEENS4_6LayoutINS5_IJSB_SC_SC_EEENS5_IJSC_NSA_ILi0EEESV_EEEEENS5_IJNS4_10UnderscoreESY_SY_EEEEENS4_23SM90_TMA_LOAD_MULTICASTENS4_14ComposedLayoutINS4_7SwizzleILi2ELi4ELi3EEENS4_18smem_ptr_flag_bitsILi8EEENST_INS5_IJNSA_ILi8EEESH_EEENS5_IJSH_SC_EEEEEEEvNS4_8identityES11_S1B_vS1C_EENS_8epilogue10collective6detail29Sm90TmaWarpSpecializedAdapterINS1F_15DefaultEpilogueISJ_SK_SK_NS1E_6thread17LinearCombinationISJ_Li1EffLNS1J_9ScaleType4KindE0ELNS_15FloatRoundStyleE2ESJ_EENS1_15EpilogueDefaultEEEEEvvEEEEvNT_6ParamsE,@"STO_CUDA_ENTRY STV_DEFAULT"
_ZN7cutlass13device_kernelINS_4gemm6kernel13GemmUniversalIN4cute5tupleIJiiiiEEENS1_10collective13CollectiveMmaINS1_37MainloopSm90TmaGmmaWarpSpecializedFP8ILi5ENS5_IJNS4_1CILi2EEESB_NSA_ILi1EEEEEENS1_35KernelTmaWarpSpecializedCooperativeEEENS5_IJNSA_ILi128EEENSA_ILi64EEESH_EEENS_12float_e4m3_tENS5_IJlSC_lEEESJ_SK_NS4_8TiledMMAINS4_8MMA_AtomIJNS4_4SM904GMMA30MMA_64x64x32_F32E4M3E4M3_SS_TNILNSO_7ScaleInE1ELSQ_1EEEEEENS4_6LayoutINS5_IJSB_SC_SC_EEENS5_IJSC_NSA_ILi0EEESV_EEEEENS5_IJNS4_10UnderscoreESY_SY_EEEEENS4_23SM90_TMA_LOAD_MULTICASTENS4_14ComposedLayoutINS4_7SwizzleILi2ELi4ELi3EEENS4_18smem_ptr_flag_bitsILi8EEENST_INS5_IJNSA_ILi8EEESH_EEENS5_IJSH_SC_EEEEEEEvNS4_8identityES11_S1B_vS1C_EENS_8epilogue10collective6detail29Sm90TmaWarpSpecializedAdapterINS1F_15DefaultEpilogueISJ_SK_SK_NS1E_6thread17LinearCombinationISJ_Li1EffLNS1J_9ScaleType4KindE0ELNS_15FloatRoundStyleE2ESJ_EENS1_15EpilogueDefaultEEEEEvvEEEEvNT_6ParamsE:
[----:B------:R-:W-:Y:S01]  /*0000*/  LDC R1, c[0x0][0x28] ;  /* 0x00000a00ff017b82 */ /* 0x000fe20000000800 */
[----:B------:R-:W0:Y:S01]  /*0010*/  S2R R0, SR_TID.X ;  /* 0x0000000000007919 */ /* 0x000e220000002100 */
[----:B------:R-:W-:Y:S01]  /*0020*/  ELECT P0, URZ, PT ;  /* 0x00000000003f782f */ /* 0x000fe20003800000 */
[----:B------:R-:W-:Y:S01]  /*0030*/  BSSY B0, `(.L_x_0) ;  /* 0x000000f000007945 */ /* 0x000fe20003800000 */
[--C-:B0-----:R-:W-:Y:S02]  /*0040*/  SHF.R.U32.HI R2, RZ, 0x5, R0.reuse ;  /* 0x00000005ff027819 */ /* 0x101fe40000011600 */
[----:B------:R-:W-:-:S03]  /*0050*/  SHF.R.U32.HI R3, RZ, 0x7, R0 ;  /* 0x00000007ff037819 */ /* 0x000fc60000011600 */
[----:B------:R-:W0:Y:S04]  /*0060*/  SHFL.IDX PT, R7, R2, RZ, 0x1f ;  /* 0x00001fff02077589 */ /* 0x000e2800000e0000 */
[----:B------:R1:W2:Y:S01]  /*0070*/  SHFL.IDX PT, R4, R3, RZ, 0x1f ;  /* 0x00001fff03047589 */ /* 0x0002a200000e0000 */
[----:B0-----:R-:W-:-:S13]  /*0080*/  ISETP.NE.OR P0, PT, R7, RZ, !P0 ;  /* 0x000000ff0700720c */ /* 0x001fda0004705670 */
[----:B-12---:R-:W-:Y:S05]  /*0090*/  @P0 BRA `(.L_x_1) ;  /* 0x0000000000200947 */ /* 0x006fea0003800000 */
[----:B------:R-:W-:Y:S02]  /*00a0*/  ULDC.64 UR4, c[0x0][0x198] ;  /* 0x0000660000047ab9 */ /* 0x000fe40000000a00 */
[----:B------:R-:W-:Y:S02]  /*00b0*/  UIADD3 UR6, UP0, UR4, 0xf0, URZ ;  /* 0x000000f004067890 */ /* 0x000fe4000ff1e03f */
[----:B------:R-:W-:Y:S02]  /*00c0*/  UIADD3 UR4, UP1, UR4, 0x1f0, URZ ;  /* 0x000001f004047890 */ /* 0x000fe4000ff3e03f */
[----:B------:R-:W-:Y:S02]  /*00d0*/  UIADD3.X UR7, URZ, UR5, URZ, UP0, !UPT ;  /* 0x000000053f077290 */ /* 0x000fe400087fe43f */
[----:B------:R-:W-:-:S07]  /*00e0*/  UIADD3.X UR5, URZ, UR5, URZ, UP1, !UPT ;  /* 0x000000053f057290 */ /* 0x000fce0008ffe43f */
[----:B------:R0:W-:Y:S02]  /*00f0*/  UTMACCTL.PF [UR6] ;  /* 0x00000000060079b9 */ /* 0x0001e40008040000 */
[----:B------:R0:W-:Y:S02]  /*0100*/  UTMACCTL.PF [UR4] ;  /* 0x00000000040079b9 */ /* 0x0001e40008040000 */
[----:B0-----:R-:W-:Y:S01]  /*0110*/  NOP ;  /* 0x0000000000007918 */ /* 0x001fe20000000000 */
.L_x_1:
[----:B------:R-:W-:Y:S05]  /*0120*/  BSYNC B0 ;  /* 0x0000000000007941 */ /* 0x000fea0003800000 */
.L_x_0:
[----:B------:R-:W0:Y:S02]  /*0130*/  SHFL.IDX PT, R3, R2, RZ, 0x1f ;  /* 0x00001fff02037589 */ /* 0x000e2400000e0000 */
[----:B0-----:R-:W-:-:S13]  /*0140*/  ISETP.NE.AND P0, PT, R3, RZ, PT ;  /* 0x000000ff0300720c */ /* 0x001fda0003f05270 */
[----:B------:R-:W-:Y:S05]  /*0150*/  @P0 BRA `(.L_x_2) ;  /* 0x0000000000600947 */ /* 0x000fea0003800000 */
[----:B------:R-:W0:Y:S01]  /*0160*/  S2UR UR8, SR_CgaCtaId ;  /* 0x00000000000879c3 */ /* 0x000e220000008800 */
[----:B------:R-:W-:Y:S01]  /*0170*/  UMOV UR4, 0x400 ;  /* 0x0000040000047882 */ /* 0x000fe20000000000 */
[----:B------:R-:W-:Y:S01]  /*0180*/  UMOV UR5, 0x1 ;  /* 0x0000000100057882 */ /* 0x000fe20000000000 */
[----:B------:R-:W-:Y:S01]  /*0190*/  UMOV UR6, 0x6 ;  /* 0x0000000600067882 */ /* 0x000fe20000000000 */
[----:B------:R-:W-:Y:S01]  /*01a0*/  ELECT P0, URZ, PT ;  /* 0x00000000003f782f */ /* 0x000fe20003800000 */
[----:B------:R-:W-:-:S04]  /*01b0*/  UIADD3 UR6, -UR6, 0x100000, URZ ;  /* 0x0010000006067890 */ /* 0x000fc8000fffe13f */
[----:B------:R-:W-:Y:S02]  /*01c0*/  USHF.L.U32 UR7, UR6, 0xb, URZ ;  /* 0x0000000b06077899 */ /* 0x000fe4000800063f */
[----:B------:R-:W-:Y:S02]  /*01d0*/  USHF.L.U32 UR6, UR6, 0x1, URZ ;  /* 0x0000000106067899 */ /* 0x000fe4000800063f */
[----:B0-----:R-:W-:Y:S02]  /*01e0*/  ULEA UR8, UR8, UR4, 0x18 ;  /* 0x0000000408087291 */ /* 0x001fe4000f8ec03f */
[----:B------:R-:W-:-:S04]  /*01f0*/  UIADD3 UR4, -UR5, 0x100000, URZ ;  /* 0x0010000005047890 */ /* 0x000fc8000fffe13f */
[----:B------:R-:W-:Y:S02]  /*0200*/  USHF.L.U32 UR5, UR4, 0xb, URZ ;  /* 0x0000000b04057899 */ /* 0x000fe4000800063f */
[----:B------:R-:W-:Y:S01]  /*0210*/  USHF.L.U32 UR4, UR4, 0x1, URZ ;  /* 0x0000000104047899 */ /* 0x000fe2000800063f */
[----:B------:R-:W0:Y:S11]  /*0220*/  FENCE.VIEW.ASYNC.S ;  /* 0x00000000000073c6 */ /* 0x000e360000000000 */
[----:B0-----:R0:W1:Y:S01]  /*0230*/  SYNCS.EXCH.64 URZ, [UR8], UR4 ;  /* 0x00000004083f75b2 */ /* 0x0010620008000100 */
[----:B------:R0:W2:Y:S01]  /*0240*/  SYNCS.EXCH.64 URZ, [UR8+0x28], UR6 ;  /* 0x00002806083f75b2 */ /* 0x0000a20008000100 */
[----:B------:R0:W3:Y:S01]  /*0250*/  SYNCS.EXCH.64 URZ, [UR8+0x8], UR4 ;  /* 0x00000804083f75b2 */ /* 0x0000e20008000100 */
[----:B------:R0:W4:Y:S01]  /*0260*/  SYNCS.EXCH.64 URZ, [UR8+0x30], UR6 ;  /* 0x00003006083f75b2 */ /* 0x0001220008000100 */
[----:B------:R0:W0:Y:S01]  /*0270*/  SYNCS.EXCH.64 URZ, [UR8+0x10], UR4 ;  /* 0x00001004083f75b2 */ /* 0x0000220008000100 */
[----:B------:R0:W0:Y:S01]  /*0280*/  SYNCS.EXCH.64 URZ, [UR8+0x38], UR6 ;  /* 0x00003806083f75b2 */ /* 0x0000220008000100 */
[----:B------:R0:W0:Y:S01]  /*0290*/  SYNCS.EXCH.64 URZ, [UR8+0x18], UR4 ;  /* 0x00001804083f75b2 */ /* 0x0000220008000100 */
[----:B------:R0:W0:Y:S01]  /*02a0*/  SYNCS.EXCH.64 URZ, [UR8+0x40], UR6 ;  /* 0x00004006083f75b2 */ /* 0x0000220008000100 */
[----:B------:R0:W0:Y:S01]  /*02b0*/  SYNCS.EXCH.64 URZ, [UR8+0x20], UR4 ;  /* 0x00002004083f75b2 */ /* 0x0000220008000100 */
[----:B------:R0:W0:Y:S01]  /*02c0*/  SYNCS.EXCH.64 URZ, [UR8+0x48], UR6 ;  /* 0x00004806083f75b2 */ /* 0x0000220008000100 */
[----:B------:R-:W-:Y:S01]  /*02d0*/  NOP ;  /* 0x0000000000007918 */ /* 0x000fe20000000000 */
.L_x_2:
[----:B------:R-:W-:Y:S01]  /*02e0*/  SHF.R.S32.HI R5, RZ, 0x1f, R0 ;  /* 0x0000001fff057819 */ /* 0x000fe20000011400 */
[----:B------:R-:W5:Y:S01]  /*02f0*/  SHFL.IDX PT, R2, R2, RZ, 0x1f ;  /* 0x00001fff02027589 */ /* 0x000f6200000e0000 */
[----:B0-----:R-:W0:Y:S01]  /*0300*/  S2UR UR8, SR_CTAID.X ;  /* 0x00000000000879c3 */ /* 0x001e220000002500 */
[----:B------:R-:W-:Y:S02]  /*0310*/  ELECT P0, URZ, PT ;  /* 0x00000000003f782f */ /* 0x000fe40003800000 */
[----:B------:R-:W-:Y:S01]  /*0320*/  LEA.HI R5, R5, R0, RZ, 0x7 ;  /* 0x0000000005057211 */ /* 0x000fe200078f38ff */
[----:B------:R-:W1:Y:S01]  /*0330*/  S2R R8, SR_CTAID.Y ;  /* 0x0000000000087919 */ /* 0x000e620000002600 */
[----:B------:R-:W-:Y:S01]  /*0340*/  ULDC UR4, c[0x0][0x150] ;  /* 0x0000540000047ab9 */ /* 0x000fe20000000800 */
[----:B------:R-:W-:Y:S01]  /*0350*/  VIADD R16, R4, 0xffffffff ;  /* 0xffffffff04107836 */ /* 0x000fe20000000000 */
[----:B------:R-:W-:Y:S01]  /*0360*/  LOP3.LUT R5, R5, 0xffffff80, RZ, 0xc0, !PT ;  /* 0xffffff8005057812 */ /* 0x000fe200078ec0ff */
[----:B------:R-:W-:Y:S01]  /*0370*/  NOP ;  /* 0x0000000000007918 */ /* 0x000fe20000000000 */
[----:B------:R-:W2:Y:S01]  /*0380*/  LDC R12, c[0x0][0x144] ;  /* 0x00005100ff0c7b82 */ /* 0x000ea20000000800 */
[----:B------:R-:W-:Y:S01]  /*0390*/  NOP ;  /* 0x0000000000007918 */ /* 0x000fe20000000000 */
[----:B------:R-:W-:Y:S01]  /*03a0*/  ISETP.GE.U32.AND P6, PT, R16, 0x2, PT ;  /* 0x000000021000780c */ /* 0x000fe20003fc6070 */
[----:B------:R-:W-:Y:S01]  /*03b0*/  IMAD.IADD R5, R0, 0x1, -R5 ;  /* 0x0000000100057824 */ /* 0x000fe200078e0a05 */
[----:B------:R-:W-:-:S04]  /*03c0*/  ISETP.NE.AND P3, PT, R4, RZ, PT ;  /* 0x000000ff0400720c */ /* 0x000fc80003f65270 */
[----:B------:R-:W-:Y:S01]  /*03d0*/  SHF.R.S32.HI R6, RZ, 0x1f, R5 ;  /* 0x0000001fff067819 */ /* 0x000fe20000011405 */
[----:B------:R-:W3:Y:S03]  /*03e0*/  LDC R14, c[0x0][0x140] ;  /* 0x00005000ff0e7b82 */ /* 0x000ee60000000800 */
[----:B------:R-:W-:Y:S02]  /*03f0*/  LEA.HI R6, R6, R5, RZ, 0x3 ;  /* 0x0000000506067211 */ /* 0x000fe400078f18ff */
[----:B-----5:R-:W-:Y:S02]  /*0400*/  ISETP.NE.OR P0, PT, R2, RZ, !P0 ;  /* 0x000000ff0200720c */ /* 0x020fe40004705670 */
[--C-:B------:R-:W-:Y:S02]  /*0410*/  SHF.R.S32.HI R2, RZ, 0x3, R6.reuse ;  /* 0x00000003ff027819 */ /* 0x100fe40000011406 */
[----:B------:R-:W-:-:S02]  /*0420*/  SHF.R.S32.HI R11, RZ, 0x1f, R6 ;  /* 0x0000001fff0b7819 */ /* 0x000fc40000011406 */
[----:B------:R-:W-:Y:S02]  /*0430*/  SHF.R.S32.HI R6, RZ, 0x1f, R3 ;  /* 0x0000001fff067819 */ /* 0x000fe40000011403 */
[----:B0-----:R-:W-:Y:S02]  /*0440*/  I2FP.F32.U32 R10, UR8 ;  /* 0x00000008000a7c45 */ /* 0x001fe40008201000 */
[----:B------:R-:W-:Y:S02]  /*0450*/  LEA.HI R11, R11, R2, RZ, 0x2 ;  /* 0x000000020b0b7211 */ /* 0x000fe400078f10ff */
[----:B------:R-:W-:Y:S01]  /*0460*/  LEA.HI R6, R6, R3, RZ, 0x2 ;  /* 0x0000000306067211 */ /* 0x000fe200078f10ff */
[----:B------:R-:W-:Y:S01]  /*0470*/  FMUL R10, R10, UR4 ;  /* 0x000000040a0a7c20 */ /* 0x000fe20008400000 */
[----:B------:R-:W-:Y:S01]  /*0480*/  LOP3.LUT R11, R11, 0xfffffffc, RZ, 0xc0, !PT ;  /* 0xfffffffc0b0b7812 */ /* 0x000fe200078ec0ff */
[----:B------:R-:W-:Y:S01]  /*0490*/  VOTEU.ALL UP0, P0 ;  /* 0x00000000003f7886 */ /* 0x000fe20000000000 */
[----:B------:R-:W-:Y:S01]  /*04a0*/  LOP3.LUT R6, R6, 0x3ffffffc, RZ, 0xc0, !PT ;  /* 0x3ffffffc06067812 */ /* 0x000fe200078ec0ff */
[----:B------:R-:W-:Y:S01]  /*04b0*/  ULDC UR4, c[0x0][0x154] ;  /* 0x0000550000047ab9 */ /* 0x000fe20000000800 */
[----:B-1----:R-:W-:Y:S01]  /*04c0*/  I2FP.F32.U32 R13, R8 ;  /* 0x00000008000d7245 */ /* 0x002fe20000201000 */
[----:B------:R-:W0:Y:S01]  /*04d0*/  F2I.U32.TRUNC.NTZ R10, R10 ;  /* 0x0000000a000a7305 */ /* 0x000e22000020f000 */
[----:B------:R-:W-:Y:S01]  /*04e0*/  IMAD.IADD R11, R2, 0x1, -R11 ;  /* 0x00000001020b7824 */ /* 0x000fe200078e0a0b */
[----:B------:R-:W1:Y:S01]  /*04f0*/  @!UP0 S2UR UR7, SR_CgaCtaId ;  /* 0x00000000000789c3 */ /* 0x000e620000008800 */
[----:B------:R-:W-:-:S02]  /*0500*/  IMAD.IADD R6, R3, 0x1, -R6 ;  /* 0x0000000103067824 */ /* 0x000fc400078e0a06 */
[----:B------:R-:W-:Y:S01]  /*0510*/  FMUL R13, R13, UR4 ;  /* 0x000000040d0d7c20 */ /* 0x000fe20008400000 */
[----:B------:R-:W-:Y:S01]  /*0520*/  UMOV UR4, 0x20 ;  /* 0x0000002000047882 */ /* 0x000fe20000000000 */
[----:B------:R-:W-:Y:S01]  /*0530*/  @!UP0 UMOV UR6, 0x400 ;  /* 0x0000040000068882 */ /* 0x000fe20000000000 */
[----:B------:R-:W-:Y:S01]  /*0540*/  IMAD R6, R6, 0x4, R11 ;  /* 0x0000000406067824 */ /* 0x000fe200078e020b */
[----:B------:R-:W-:-:S04]  /*0550*/  @!UP0 UIADD3 UR4, -UR4, 0x100000, URZ ;  /* 0x0010000004048890 */ /* 0x000fc8000fffe13f */
[----:B------:R-:W-:Y:S02]  /*0560*/  @!UP0 USHF.L.U32 UR5, UR4, 0xb, URZ ;  /* 0x0000000b04058899 */ /* 0x000fe4000800063f */
[----:B------:R-:W-:Y:S01]  /*0570*/  @!UP0 USHF.L.U32 UR4, UR4, 0x1, URZ ;  /* 0x0000000104048899 */ /* 0x000fe2000800063f */
[----:B---3--:R-:W-:Y:S01]  /*0580*/  ISETP.EQ.U32.AND P2, PT, R14, 0x1, PT ;  /* 0x000000010e00780c */ /* 0x008fe20003f42070 */
[----:B------:R-:W3:Y:S01]  /*0590*/  LDC R11, c[0x0][0x148] ;  /* 0x00005200ff0b7b82 */ /* 0x000ee20000000800 */
[----:B------:R-:W5:Y:S01]  /*05a0*/  F2I.U32.TRUNC.NTZ R13, R13 ;  /* 0x0000000d000d7305 */ /* 0x000f62000020f000 */
[----:B------:R-:W-:Y:S01]  /*05b0*/  LEA.HI R2, R6, R6, RZ, 0x1 ;  /* 0x0000000606027211 */ /* 0x000fe200078f08ff */
[----:B------:R-:W-:Y:S01]  /*05c0*/  VOTEU.ALL UP1, P0 ;  /* 0x00000000003f7886 */ /* 0x000fe20000020000 */
[----:B0-----:R-:W-:Y:S02]  /*05d0*/  IMAD.MOV R15, RZ, RZ, -R10 ;  /* 0x000000ffff0f7224 */ /* 0x001fe400078e0a0a */
[----:B------:R-:W-:-:S02]  /*05e0*/  LOP3.LUT R3, R2, 0xfffffffe, RZ, 0xc0, !PT ;  /* 0xfffffffe02037812 */ /* 0x000fc400078ec0ff */
[----:B------:R-:W-:Y:S01]  /*05f0*/  SHF.R.S32.HI R2, RZ, 0x1f, R7 ;  /* 0x0000001fff027819 */ /* 0x000fe20000011407 */
[----:B--2---:R-:W-:Y:S02]  /*0600*/  IMAD R10, R12, R15, UR8 ;  /* 0x000000080c0a7e24 */ /* 0x004fe4000f8e020f */
[----:B------:R-:W-:Y:S01]  /*0610*/  IMAD.IADD R3, R6, 0x1, -R3 ;  /* 0x0000000106037824 */ /* 0x000fe200078e0a03 */
[----:B------:R-:W-:-:S04]  /*0620*/  LEA.HI R2, R2, R7, RZ, 0x2 ;  /* 0x0000000702027211 */ /* 0x000fc800078f10ff */
[----:B------:R-:W-:Y:S01]  /*0630*/  ISETP.NE.AND P4, PT, R3, R10, PT ;  /* 0x0000000a0300720c */ /* 0x000fe20003f85270 */
[----:B------:R-:W-:Y:S01]  /*0640*/  IMAD.SHL.U32 R3, R6, 0x4, RZ ;  /* 0x0000000406037824 */ /* 0x000fe200078e00ff */
[----:B------:R-:W-:Y:S01]  /*0650*/  LOP3.LUT R2, R2, 0xfffffffc, RZ, 0xc0, !PT ;  /* 0xfffffffc02027812 */ /* 0x000fe200078ec0ff */
[----:B-----5:R-:W-:Y:S01]  /*0660*/  IMAD.MOV R20, RZ, RZ, -R13 ;  /* 0x000000ffff147224 */ /* 0x020fe200078e0a0d */
[----:B-1----:R-:W-:Y:S02]  /*0670*/  @!UP0 ULEA UR6, UR7, UR6, 0x18 ;  /* 0x0000000607068291 */ /* 0x002fe4000f8ec03f */
[----:B------:R-:W-:Y:S01]  /*0680*/  LOP3.LUT R3, R6, 0xc, R3, 0x78, !PT ;  /* 0x0000000c06037812 */ /* 0x000fe200078e7803 */
[----:B------:R-:W-:Y:S01]  /*0690*/  IMAD.IADD R7, R7, 0x1, -R2 ;  /* 0x0000000107077824 */ /* 0x000fe200078e0a02 */
[----:B------:R-:W-:Y:S01]  /*06a0*/  VOTEU.ALL UP0, P0 ;  /* 0x00000000003f7886 */ /* 0x000fe20000000000 */
[----:B---3--:R-:W-:Y:S01]  /*06b0*/  IMAD R13, R11, R20, R8 ;  /* 0x000000140b0d7224 */ /* 0x008fe200078e0208 */
[----:B------:R-:W-:Y:S01]  /*06c0*/  LOP3.LUT P0, RZ, R5, 0x7, RZ, 0xc0, !PT ;  /* 0x0000000705ff7812 */ /* 0x000fe2000780c0ff */
[----:B------:R-:W-:Y:S01]  /*06d0*/  IMAD.MOV.U32 R6, RZ, RZ, 0x1 ;  /* 0x00000001ff067424 */ /* 0x000fe200078e00ff */
[----:B------:R-:W-:-:S02]  /*06e0*/  ISETP.NE.AND P1, PT, R7, 0x3, PT ;  /* 0x000000030700780c */ /* 0x000fc40003f25270 */
[----:B------:R-:W-:Y:S02]  /*06f0*/  @P4 LEA.HI R2, R3, R3, RZ, 0x1 ;  /* 0x0000000303024211 */ /* 0x000fe400078f08ff */
[----:B------:R-:W-:Y:S01]  /*0700*/  ISETP.EQ.OR P1, PT, R7, RZ, !P1 ;  /* 0x000000ff0700720c */ /* 0x000fe20004f22670 */
[----:B------:R-:W0:Y:S02]  /*0710*/  FENCE.VIEW.ASYNC.S ;  /* 0x00000000000073c6 */ /* 0x000e240000000000 */
[----:B0-----:R0:W1:Y:S01]  /*0720*/  @!UP0 SYNCS.EXCH.64 URZ, [UR6+0x60], UR4 ;  /* 0x00006004063f85b2 */ /* 0x0010620008000100 */
[----:B------:R-:W-:Y:S02]  /*0730*/  @P4 SHF.R.S32.HI R2, RZ, 0x1, R2 ;  /* 0x00000001ff024819 */ /* 0x000fe40000011402 */
[----:B------:R-:W-:Y:S02]  /*0740*/  ISETP.LT.U32.AND P0, PT, R3, 0x4, !P0 ;  /* 0x000000040300780c */ /* 0x000fe40004701070 */
[----:B------:R-:W-:-:S02]  /*0750*/  @P4 ISETP.NE.AND P5, PT, R2, R13, PT ;  /* 0x0000000d0200420c */ /* 0x000fc40003fa5270 */
[----:B------:R-:W-:Y:S02]  /*0760*/  ISETP.EQ.AND P1, PT, R4, RZ, P1 ;  /* 0x000000ff0400720c */ /* 0x000fe40000f22270 */
[----:B------:R-:W-:Y:S02]  /*0770*/  SEL R5, RZ, 0x1, !P0 ;  /* 0x00000001ff057807 */ /* 0x000fe40004000000 */
[----:B------:R-:W-:Y:S02]  /*0780*/  @P4 SEL R6, RZ, 0x1, P5 ;  /* 0x00000001ff064807 */ /* 0x000fe40002800000 */
[----:B------:R-:W-:Y:S02]  /*0790*/  SEL R2, RZ, 0x1, !P1 ;  /* 0x00000001ff027807 */ /* 0x000fe40004800000 */
[----:B------:R-:W-:Y:S01]  /*07a0*/  LOP3.LUT R6, R6, R5, RZ, 0xc0, !PT ;  /* 0x0000000506067212 */ /* 0x000fe200078ec0ff */
[----:B------:R0:W2:Y:S01]  /*07b0*/  @!UP1 SYNCS.EXCH.64 URZ, [UR6+0x68], UR4 ;  /* 0x00006804063f95b2 */ /* 0x0000a20008000100 */
[----:B------:R-:W-:Y:S01]  /*07c0*/  SEL R2, R2, 0x2, P6 ;  /* 0x0000000202027807 */ /* 0x000fe20003000000 */
[----:B------:R-:W-:Y:S01]  /*07d0*/  NOP ;  /* 0x0000000000007918 */ /* 0x000fe20000000000 */
[----:B------:R-:W-:Y:S05]  /*07e0*/  @!P2 BRA `(.L_x_3) ;  /* 0x000000000008a947 */ /* 0x000fea0003800000 */
[----:B-12-4-:R-:W-:Y:S01]  /*07f0*/  UCGABAR_ARV ;  /* 0x00000000000079c7 */ /* 0x016fe20008000000 */
[----:B------:R-:W-:Y:S05]  /*0800*/  BRA `(.L_x_4) ;  /* 0x0000000000047947 */ /* 0x000fea0003800000 */
.L_x_3:
[----:B-12-4-:R-:W-:Y:S01]  /*0810*/  NOP ;  /* 0x0000000000007918 */ /* 0x016fe20000000000 */
.L_x_4:
[----:B------:R-:W1:Y:S01]  /*0820*/  LDC R4, c[0x0][0x65c] ;  /* 0x00019700ff047b82 */ /* 0x000e620000000800 */
[----:B------:R-:W-:Y:S01]  /*0830*/  IMAD.MOV.U32 R5, RZ, RZ, RZ ;  /* 0x000000ffff057224 */ /* 0x000fe200078e00ff */
[----:B-1----:R-:W-:Y:S01]  /*0840*/  ISETP.NE.AND P4, PT, R4, 0x1, PT ;  /* 0x000000010400780c */ /* 0x002fe20003f85270 */
[----:B------:R-:W-:-:S12]  /*0850*/  IMAD.U32 R4, RZ, RZ, UR8 ;  /* 0x00000008ff047e24 */ /* 0x000fd8000f8e00ff */
[----:B------:R-:W1:Y:S01]  /*0860*/  @P4 LDC R15, c[0x0][0x10] ;  /* 0x00000400ff0f4b82 */ /* 0x000e620000000800 */
[----:B------:R-:W-:Y:S02]  /*0870*/  @P4 IMAD.MOV.U32 R9, RZ, RZ, RZ ;  /* 0x000000ffff094224 */ /* 0x000fe400078e00ff */
[----:B------:R-:W-:-:S05]  /*0880*/  @P4 IMAD.MOV.U32 R17, RZ, RZ, RZ ;  /* 0x000000ffff114224 */ /* 0x000fca00078e00ff */
[----:B------:R-:W2:Y:S01]  /*0890*/  @!P4 LDC R13, c[0x0][0xc] ;  /* 0x00000300ff0dcb82 */ /* 0x000ea20000000800 */
[----:B-1----:R-:W-:-:S04]  /*08a0*/  @P4 IMAD.WIDE.U32 R14, R15, UR8, R8 ;  /* 0x000000080f0e4c25 */ /* 0x002fc8000f8e0008 */
[----:B--2---:R-:W-:-:S04]  /*08b0*/  @!P4 IMAD.WIDE.U32 R12, R8, R13, R4 ;  /* 0x0000000d080cc225 */ /* 0x004fc800078e0004 */
[----:B------:R-:W-:Y:S02]  /*08c0*/  @P4 IMAD.MOV.U32 R4, RZ, RZ, R14 ;  /* 0x000000ffff044224 */ /* 0x000fe400078e000e */
[----:B------:R-:W-:Y:S02]  /*08d0*/  @P4 IMAD.IADD R5, R15, 0x1, R17 ;  /* 0x000000010f054824 */ /* 0x000fe400078e0211 */
[----:B------:R-:W-:Y:S02]  /*08e0*/  @!P4 IMAD.MOV.U32 R4, RZ, RZ, R12 ;  /* 0x000000ffff04c224 */ /* 0x000fe400078e000c */
[----:B------:R-:W-:Y:S01]  /*08f0*/  @!P4 IMAD.MOV.U32 R5, RZ, RZ, R13 ;  /* 0x000000ffff05c224 */ /* 0x000fe200078e000d */
[----:B------:R-:W-:Y:S06]  /*0900*/  @!P2 BRA `(.L_x_5) ;  /* 0x00000000000ca947 */ /* 0x000fec0003800000 */
[----:B------:R-:W-:Y:S01]  /*0910*/  UCGABAR_WAIT ;  /* 0x0000000000007dc7 */ /* 0x000fe20008000000 */
[----:B------:R-:W-:Y:S01]  /*0920*/  CCTL.IVALL ;  /* 0x00000000ff00798f */ /* 0x000fe20002000000 */
[----:B------:R-:W-:Y:S05]  /*0930*/  BRA `(.L_x_6) ;  /* 0x0000000000047947 */ /* 0x000fea0003800000 */
.L_x_5:
[----:B------:R-:W-:Y:S06]  /*0940*/  BAR.SYNC.DEFER_BLOCKING 0x0 ;  /* 0x0000000000007b1d */ /* 0x000fec0000010000 */
.L_x_6:
[----:B------:R-:W-:Y:S05]  /*0950*/  @!P3 BRA `(.L_x_7) ;  /* 0x0000004800f4b947 */ /* 0x000fea0003800000 */
[----:B------:R-:W-:-:S13]  /*0960*/  ISETP.GT.U32.AND P0, PT, R16, 0x1, PT ;  /* 0x000000011000780c */ /* 0x000fda0003f04070 */
[----:B0-----:R-:W-:Y:S05]  /*0970*/  @P0 EXIT ;  /* 0x000000000000094d */ /* 0x001fea0003800000 */
[----:B------:R-:W-:Y:S01]  /*0980*/  ULDC.64 UR4, c[0x0][0x650] ;  /* 0x0001940000047ab9 */ /* 0x000fe20000000a00 */
[----:B------:R-:W-:Y:S01]  /*0990*/  PRMT R14, RZ, 0x7610, R14 ;  /* 0x00007610ff0e7816 */ /* 0x000fe2000000000e */
[----:B------:R-:W-:Y:S01]  /*09a0*/  IMAD.MOV.U32 R71, RZ, RZ, -0x1 ;  /* 0xffffffffff477424 */ /* 0x000fe200078e00ff */
[----:B------:R-:W-:Y:S01]  /*09b0*/  ISETP.GE.U32.AND P0, PT, R4, UR4, PT ;  /* 0x0000000404007c0c */ /* 0x000fe2000bf06070 */
[----:B------:R-:W-:Y:S02]  /*09c0*/  IMAD.MOV.U32 R15, RZ, RZ, -0x1 ;  /* 0xffffffffff0f7424 */ /* 0x000fe400078e00ff */
[----:B------:R-:W-:Y:S01]  /*09d0*/  IMAD.MOV.U32 R73, RZ, RZ, -0x1 ;  /* 0xffffffffff497424 */ /* 0x000fe200078e00ff */
[----:B------:R-:W-:-:S13]  /*09e0*/  ISETP.GE.U32.AND.EX P0, PT, R5, UR5, PT, P0 ;  /* 0x0000000505007c0c */ /* 0x000fda000bf06100 */
[----:B------:R-:W-:Y:S05]  /*09f0*/  @P0 BRA `(.L_x_8) ;  /* 0x0000000400240947 */ /* 0x000fea0003800000 */
[----:B------:R-:W0:Y:S01]  /*0a00*/  LDC.64 R22, c[0x0][0x628] ;  /* 0x00018a00ff167b82 */ /* 0x000e220000000a00 */
[----:B------:R-:W-:Y:S02]  /*0a10*/  IMAD.MOV.U32 R12, RZ, RZ, R4 ;  /* 0x000000ffff0c7224 */ /* 0x000fe400078e0004 */
[----:B------:R-:W-:-:S05]  /*0a20*/  IMAD.MOV.U32 R13, RZ, RZ, R5 ;  /* 0x000000ffff0d7224 */ /* 0x000fca00078e0005 */
[----:B------:R-:W1:Y:S08]  /*0a30*/  LDC R18, c[0x0][0x630] ;  /* 0x00018c00ff127b82 */ /* 0x000e700000000800 */
[----:B------:R-:W2:Y:S01]  /*0a40*/  LDC.64 R24, c[0x0][0x620] ;  /* 0x00018800ff187b82 */ /* 0x000ea20000000a00 */
[----:B0-----:R-:W-:-:S04]  /*0a50*/  ISETP.NE.U32.AND P0, PT, R22, RZ, PT ;  /* 0x000000ff1600720c */ /* 0x001fc80003f05070 */
[----:B------:R-:W-:-:S13]  /*0a60*/  ISETP.NE.AND.EX P0, PT, R23, RZ, PT, P0 ;  /* 0x000000ff1700720c */ /* 0x000fda0003f05300 */
[----:B-12---:R-:W-:Y:S05]  /*0a70*/  @!P0 BRA `(.L_x_9) ;  /* 0x0000000000288947 */ /* 0x006fea0003800000 */
[----:B------:R-:W0:Y:S02]  /*0a80*/  LDC R7, c[0x0][0x634] ;  /* 0x00018d00ff077b82 */ /* 0x000e240000000800 */
[----:B0-----:R-:W-:-:S05]  /*0a90*/  IADD3 R7, P0, R4, R7, RZ ;  /* 0x0000000704077210 */ /* 0x001fca0007f1e0ff */
[----:B------:R-:W-:-:S04]  /*0aa0*/  IMAD.X R19, RZ, RZ, R5, P0 ;  /* 0x000000ffff137224 */ /* 0x000fc800000e0605 */
[----:B------:R-:W-:-:S04]  /*0ab0*/  IMAD.WIDE.U32 R12, R19, R22, RZ ;  /* 0x00000016130c7225 */ /* 0x000fc800078e00ff */
[----:B------:R-:W-:-:S04]  /*0ac0*/  IMAD.WIDE.U32 R14, P0, R7, R23, R12 ;  /* 0x00000017070e7225 */ /* 0x000fc8000780000c */
[----:B------:R-:W-:-:S04]  /*0ad0*/  IMAD.WIDE.U32 R12, R7, R22, RZ ;  /* 0x00000016070c7225 */ /* 0x000fc800078e00ff */
[----:B------:R-:W-:Y:S01]  /*0ae0*/  IMAD.X R17, RZ, RZ, RZ, P0 ;  /* 0x000000ffff117224 */ /* 0x000fe200000e06ff */
[----:B------:R-:W-:Y:S01]  /*0af0*/  IADD3 RZ, P0, R13, R14, RZ ;  /* 0x0000000e0dff7210 */ /* 0x000fe20007f1e0ff */
[----:B------:R-:W-:-:S04]  /*0b00*/  IMAD.MOV.U32 R16, RZ, RZ, R15 ;  /* 0x000000ffff107224 */ /* 0x000fc800078e000f */
[----:B------:R-:W-:-:S08]  /*0b10*/  IMAD.WIDE.U32.X R12, R19, R23, R16, P0 ;  /* 0x00000017130c7225 */ /* 0x000fd000000e0410 */
.L_x_9:
[----:B------:R-:W0:Y:S01]  /*0b20*/  LDC.64 R28, c[0x0][0x640] ;  /* 0x00019000ff1c7b82 */ /* 0x000e220000000a00 */
[--C-:B------:R-:W-:Y:S01]  /*0b30*/  SHF.R.U64 R73, R12, R18, R13.reuse ;  /* 0x000000120c497219 */ /* 0x100fe2000000120d */
[----:B------:R-:W-:Y:S01]  /*0b40*/  IMAD R27, R11, R20, R8 ;  /* 0x000000140b1b7224 */ /* 0x000fe200078e0208 */
[----:B------:R-:W-:Y:S01]  /*0b50*/  SHF.R.U32.HI R7, RZ, R18, R13 ;  /* 0x00000012ff077219 */ /* 0x000fe2000001160d */
[----:B------:R-:W-:Y:S01]  /*0b60*/  IMAD.MOV.U32 R23, RZ, RZ, 0x1 ;  /* 0x00000001ff177424 */ /* 0x000fe200078e00ff */
[----:B------:R-:W-:-:S03]  /*0b70*/  IADD3 R9, P0, RZ, -R73, RZ ;  /* 0x80000049ff097210 */ /* 0x000fc60007f1e0ff */
[----:B------:R-:W1:Y:S02]  /*0b80*/  LDC R22, c[0x0][0x618] ;  /* 0x00018600ff167b82 */ /* 0x000e640000000800 */
[----:B------:R-:W-:Y:S02]  /*0b90*/  IMAD.X R7, RZ, RZ, ~R7, P0 ;  /* 0x000000ffff077224 */ /* 0x000fe400000e0e07 */
[----:B------:R-:W-:-:S04]  /*0ba0*/  IMAD.WIDE.U32 R12, R9, R24, R4 ;  /* 0x00000018090c7225 */ /* 0x000fc800078e0004 */
[----:B------:R-:W2:Y:S01]  /*0bb0*/  LDC R18, c[0x0][0x608] ;  /* 0x00018200ff127b82 */ /* 0x000ea20000000800 */
[----:B------:R-:W-:Y:S02]  /*0bc0*/  IMAD R14, R7, R24, RZ ;  /* 0x00000018070e7224 */ /* 0x000fe400078e02ff */
[----:B------:R-:W-:Y:S02]  /*0bd0*/  IMAD.MOV.U32 R7, RZ, RZ, -0x1 ;  /* 0xffffffffff077424 */ /* 0x000fe400078e00ff */
[----:B------:R-:W-:-:S03]  /*0be0*/  IMAD R9, R9, R25, R14 ;  /* 0x0000001909097224 */ /* 0x000fc600078e020e */
[----:B------:R-:W3:Y:S01]  /*0bf0*/  LDC R26, c[0x0][0x658] ;  /* 0x00019600ff1a7b82 */ /* 0x000ee20000000800 */
[----:B------:R-:W-:Y:S01]  /*0c00*/  IMAD.IADD R9, R13, 0x1, R9 ;  /* 0x000000010d097824 */ /* 0x000fe200078e0209 */
[----:B0-----:R-:W-:-:S04]  /*0c10*/  ISETP.NE.U32.AND P0, PT, R28, RZ, PT ;  /* 0x000000ff1c00720c */ /* 0x001fc80003f05070 */
[----:B------:R-:W-:Y:S02]  /*0c20*/  ISETP.NE.AND.EX P0, PT, R29, RZ, PT, P0 ;  /* 0x000000ff1d00720c */ /* 0x000fe40003f05300 */
[----:B------:R-:W0:Y:S01]  /*0c30*/  LDC R24, c[0x0][0x600] ;  /* 0x00018000ff187b82 */ /* 0x000e220000000800 */
[-CC-:B-1----:R-:W-:Y:S02]  /*0c40*/  SHF.R.U64 R16, R12, R22.reuse, R9.reuse ;  /* 0x000000160c107219 */ /* 0x182fe40000001209 */
[----:B------:R-:W-:-:S05]  /*0c50*/  SHF.R.U32.HI R9, RZ, R22, R9 ;  /* 0x00000016ff097219 */ /* 0x000fca0000011609 */
[----:B------:R-:W1:Y:S01]  /*0c60*/  LDC R19, c[0x0][0x648] ;  /* 0x00019200ff137b82 */ /* 0x000e620000000800 */
[-CC-:B--2---:R-:W-:Y:S02]  /*0c70*/  SHF.R.U64 R22, R16, R18.reuse, R9.reuse ;  /* 0x0000001210167219 */ /* 0x184fe40000001209 */
[----:B------:R-:W-:-:S05]  /*0c80*/  SHF.R.U32.HI R9, RZ, R18, R9 ;  /* 0x00000012ff097219 */ /* 0x000fca0000011609 */
[----:B------:R-:W2:Y:S01]  /*0c90*/  LDC R21, c[0x0][0x638] ;  /* 0x00018e00ff157b82 */ /* 0x000ea20000000800 */
[-CC-:B---3--:R-:W-:Y:S02]  /*0ca0*/  SHF.R.U64 R18, R22, R26.reuse, R9.reuse ;  /* 0x0000001a16127219 */ /* 0x188fe40000001209 */
[-C--:B------:R-:W-:Y:S02]  /*0cb0*/  SHF.L.U32 R7, R7, R26.reuse, RZ ;  /* 0x0000001a07077219 */ /* 0x080fe400000006ff */
[----:B------:R-:W-:Y:S01]  /*0cc0*/  SHF.R.U32.HI R9, RZ, R26, R9 ;  /* 0x0000001aff097219 */ /* 0x000fe20000011609 */
[----:B------:R-:W-:Y:S01]  /*0cd0*/  IMAD.MOV.U32 R8, RZ, RZ, R18 ;  /* 0x000000ffff087224 */ /* 0x000fe200078e0012 */
[----:B------:R-:W-:Y:S01]  /*0ce0*/  LOP3.LUT R11, RZ, R7, RZ, 0x33, !PT ;  /* 0x00000007ff0b7212 */ /* 0x000fe200078e33ff */
[----:B------:R-:W3:Y:S01]  /*0cf0*/  LDC R25, c[0x0][0x610] ;  /* 0x00018400ff197b82 */ /* 0x000ee20000000800 */
[----:B------:R-:W-:Y:S05]  /*0d00*/  @!P0 BRA `(.L_x_10) ;  /* 0x0000000000288947 */ /* 0x000fea0003800000 */
[----:B------:R-:W4:Y:S02]  /*0d10*/  LDC R7, c[0x0][0x64c] ;  /* 0x00019300ff077b82 */ /* 0x000f240000000800 */
[----:B----4-:R-:W-:-:S05]  /*0d20*/  IADD3 R7, P0, R18, R7, RZ ;  /* 0x0000000712077210 */ /* 0x010fca0007f1e0ff */
        /* <DEDUP_REMOVED lines=8> */
.L_x_10:
[----:B-1----:R-:W-:Y:S01]  /*0db0*/  SHF.R.U64 R9, R8, R19, R9 ;  /* 0x0000001308097219 */ /* 0x002fe20000001209 */
[----:B------:R-:W-:Y:S01]  /*0dc0*/  IMAD.MOV.U32 R14, RZ, RZ, 0x1 ;  /* 0x00000001ff0e7424 */ /* 0x000fe200078e00ff */
[----:B------:R-:W-:Y:S01]  /*0dd0*/  LOP3.LUT R8, R22, R11, RZ, 0xc0, !PT ;  /* 0x0000000b16087212 */ /* 0x000fe200078ec0ff */
[----:B0-----:R-:W-:Y:S01]  /*0de0*/  VIADD R11, R24, 0xffffffff ;  /* 0xffffffff180b7836 */ /* 0x001fe20000000000 */
[----:B------:R-:W-:Y:S01]  /*0df0*/  SHF.L.U32 R7, R23, R26, RZ ;  /* 0x0000001a17077219 */ /* 0x000fe200000006ff */
[----:B------:R-:W-:Y:S01]  /*0e00*/  IMAD.MOV R12, RZ, RZ, -R9 ;  /* 0x000000ffff0c7224 */ /* 0x000fe200078e0a09 */
[----:B------:R-:W-:Y:S02]  /*0e10*/  SEL R10, R10, R27, !P4 ;  /* 0x0000001b0a0a7207 */ /* 0x000fe40006000000 */
[----:B------:R-:W-:Y:S01]  /*0e20*/  LOP3.LUT R11, R16, R11, RZ, 0xc0, !PT ;  /* 0x0000000b100b7212 */ /* 0x000fe200078ec0ff */
[----:B------:R-:W-:Y:S02]  /*0e30*/  IMAD R9, R7, R9, R8 ;  /* 0x0000000907097224 */ /* 0x000fe400078e0208 */
[----:B--2---:R-:W-:-:S02]  /*0e40*/  IMAD R7, R12, R21, R18 ;  /* 0x000000150c077224 */ /* 0x004fc400078e0212 */
[----:B---3--:R-:W-:Y:S02]  /*0e50*/  IMAD R10, R9, R25, R10 ;  /* 0x00000019090a7224 */ /* 0x008fe400078e020a */
[----:B------:R-:W-:-:S05]  /*0e60*/  IMAD R7, R7, R24, R11 ;  /* 0x0000001807077224 */ /* 0x000fca00078e020b */
[----:B------:R-:W-:Y:S02]  /*0e70*/  SEL R15, R7, R10, !P4 ;  /* 0x0000000a070f7207 */ /* 0x000fe40006000000 */
[----:B------:R-:W-:-:S07]  /*0e80*/  SEL R71, R10, R7, !P4 ;  /* 0x000000070a477207 */ /* 0x000fce0006000000 */
.L_x_8:
[----:B------:R-:W-:-:S08]  /*0e90*/  NOP ;  /* 0x0000000000007918 */ /* 0x000fd00000000000 */
[----:B------:R-:W0:Y:S02]  /*0ea0*/  USETMAXREG.TRY_ALLOC.CTAPOOL UP0, 0xe8 ;  /* 0x000000e8000079c8 */ /* 0x000e240008000600 */
[----:B0-----:R-:W-:-:S13]  /*0eb0*/  PLOP3.LUT P0, PT, PT, PT, UP0, 0x80, 0x0 ;  /* 0x000000000000781c */ /* 0x001fda0003f0f008 */
[----:B------:R-:W-:Y:S05]  /*0ec0*/  @!P0 BRA `(.L_x_8) ;  /* 0xfffffffc00f08947 */ /* 0x000fea000383ffff */
[----:B------:R-:W-:Y:S01]  /*0ed0*/  ULDC.64 UR4, c[0x0][0x598] ;  /* 0x0001660000047ab9 */ /* 0x000fe20000000a00 */
[----:B------:R-:W-:Y:S01]  /*0ee0*/  ULDC.64 UR16, c[0x0][0x208] ;  /* 0x0000820000107ab9 */ /* 0x000fe20000000a00 */
[----:B------:R-:W-:-:S04]  /*0ef0*/  ISETP.NE.U32.AND P0, PT, RZ, UR4, PT ;  /* 0x00000004ff007c0c */ /* 0x000fc8000bf05070 */
[----:B------:R-:W-:-:S13]  /*0f00*/  ISETP.NE.AND.EX P0, PT, RZ, UR5, PT, P0 ;  /* 0x00000005ff007c0c */ /* 0x000fda000bf05300 */
[----:B------:R-:W-:Y:S05]  /*0f10*/  @!P0 BRA `(.L_x_11) ;  /* 0x00000000001c8947 */ /* 0x000fea0003800000 */
[----:B------:R-:W0:Y:S02]  /*0f20*/  LDC.64 R8, c[0x0][0x598] ;  /* 0x00016600ff087b82 */ /* 0x000e240000000a00 */
[----:B0-----:R-:W2:Y:S02]  /*0f30*/  LDG.E.64 R8, desc[UR16][R8.64] ;  /* 0x0000001008087981 */ /* 0x001ea4000c1e1b00 */
[----:B--2---:R-:W-:-:S04]  /*0f40*/  ISETP.NE.U32.AND P0, PT, R8, RZ, PT ;  /* 0x000000ff0800720c */ /* 0x004fc80003f05070 */
[----:B------:R-:W-:-:S13]  /*0f50*/  ISETP.NE.AND.EX P0, PT, R9, RZ, PT, P0 ;  /* 0x000000ff0900720c */ /* 0x000fda0003f05300 */
[----:B------:R-:W-:Y:S05]  /*0f60*/  @!P0 BRA `(.L_x_11) ;  /* 0x0000000000088947 */ /* 0x000fea0003800000 */
[----:B------:R0:W5:Y:S01]  /*0f70*/  LD.E R7, desc[UR16][R8.64] ;  /* 0x0000001008077980 */ /* 0x000162000c101900 */
[----:B------:R-:W-:Y:S05]  /*0f80*/  BRA `(.L_x_12) ;  /* 0x0000000000207947 */ /* 0x000fea0003800000 */
.L_x_11:
[----:B------:R-:W-:Y:S02]  /*0f90*/  ULDC.64 UR4, c[0x0][0x588] ;  /* 0x0001620000047ab9 */ /* 0x000fe40000000a00 */
[----:B------:R-:W-:-:S04]  /*0fa0*/  ISETP.NE.U32.AND P0, PT, RZ, UR4, PT ;  /* 0x00000004ff007c0c */ /* 0x000fc8000bf05070 */
[----:B------:R-:W-:-:S13]  /*0fb0*/  ISETP.NE.AND.EX P0, PT, RZ, UR5, PT, P0 ;  /* 0x00000005ff007c0c */ /* 0x000fda000bf05300 */
[----:B------:R-:W-:Y:S05]  /*0fc0*/  @!P0 BRA `(.L_x_13) ;  /* 0x00000000000c8947 */ /* 0x000fea0003800000 */
[----:B------:R-:W0:Y:S02]  /*0fd0*/  LDC.64 R8, c[0x0][0x588] ;  /* 0x00016200ff087b82 */ /* 0x000e240000000a00 */
[----:B0-----:R1:W5:Y:S01]  /*0fe0*/  LDG.E R7, desc[UR16][R8.64] ;  /* 0x0000001008077981 */ /* 0x001362000c1e1900 */
[----:B------:R-:W-:Y:S05]  /*0ff0*/  BRA `(.L_x_12) ;  /* 0x0000000000047947 */ /* 0x000fea0003800000 */
.L_x_13:
[----:B------:R-:W2:Y:S02]  /*1000*/  LDC R7, c[0x0][0x580] ;  /* 0x00016000ff077b82 */ /* 0x000ea40000000800 */
.L_x_12:
[----:B------:R-:W-:Y:S02]  /*1010*/  ULDC.64 UR4, c[0x0][0x5a0] ;  /* 0x0001680000047ab9 */ /* 0x000fe40000000a00 */
[----:B------:R-:W-:-:S04]  /*1020*/  ISETP.NE.U32.AND P0, PT, RZ, UR4, PT ;  /* 0x00000004ff007c0c */ /* 0x000fc8000bf05070 */
[----:B------:R-:W-:-:S13]  /*1030*/  ISETP.NE.AND.EX P0, PT, RZ, UR5, PT, P0 ;  /* 0x00000005ff007c0c */ /* 0x000fda000bf05300 */
[----:B------:R-:W-:Y:S05]  /*1040*/  @!P0 BRA `(.L_x_14) ;  /* 0x00000000001c8947 */ /* 0x000fea0003800000 */
[----:B01----:R-:W0:Y:S02]  /*1050*/  LDC.64 R8, c[0x0][0x5a0] ;  /* 0x00016800ff087b82 */ /* 0x003e240000000a00 */
[----:B0-----:R-:W3:Y:S02]  /*1060*/  LDG.E.64 R8, desc[UR16][R8.64] ;  /* 0x0000001008087981 */ /* 0x001ee4000c1e1b00 */
[----:B---3--:R-:W-:-:S04]  /*1070*/  ISETP.NE.U32.AND P0, PT, R8, RZ, PT ;  /* 0x000000ff0800720c */ /* 0x008fc80003f05070 */
[----:B------:R-:W-:-:S13]  /*1080*/  ISETP.NE.AND.EX P0, PT, R9, RZ, PT, P0 ;  /* 0x000000ff0900720c */ /* 0x000fda0003f05300 */
[----:B------:R-:W-:Y:S05]  /*1090*/  @!P0 BRA `(.L_x_14) ;  /* 0x0000000000088947 */ /* 0x000fea0003800000 */
[----:B------:R0:W5:Y:S01]  /*10a0*/  LD.E R12, desc[UR16][R8.64] ;  /* 0x00000010080c7980 */ /* 0x000162000c101900 */
[----:B------:R-:W-:Y:S05]  /*10b0*/  BRA `(.L_x_15) ;  /* 0x0000000000207947 */ /* 0x000fea0003800000 */
.L_x_14:
[----:B------:R-:W-:Y:S02]  /*10c0*/  ULDC.64 UR4, c[0x0][0x590] ;  /* 0x0001640000047ab9 */ /* 0x000fe40000000a00 */
[----:B------:R-:W-:-:S04]  /*10d0*/  ISETP.NE.U32.AND P0, PT, RZ, UR4, PT ;  /* 0x00000004ff007c0c */ /* 0x000fc8000bf05070 */
[----:B------:R-:W-:-:S13]  /*10e0*/  ISETP.NE.AND.EX P0, PT, RZ, UR5, PT, P0 ;  /* 0x00000005ff007c0c */ /* 0x000fda000bf05300 */
[----:B------:R-:W-:Y:S05]  /*10f0*/  @!P0 BRA `(.L_x_16) ;  /* 0x00000000000c8947 */ /* 0x000fea0003800000 */
[----:B------:R-:W3:Y:S02]  /*1100*/  LDC.64 R12, c[0x0][0x590] ;  /* 0x00016400ff0c7b82 */ /* 0x000ee40000000a00 */
[----:B---3--:R3:W5:Y:S01]  /*1110*/  LDG.E R12, desc[UR16][R12.64] ;  /* 0x000000100c0c7981 */ /* 0x008762000c1e1900 */
[----:B------:R-:W-:Y:S05]  /*1120*/  BRA `(.L_x_15) ;  /* 0x0000000000047947 */ /* 0x000fea0003800000 */
.L_x_16:
[----:B------:R-:W4:Y:S02]  /*1130*/  LDC R12, c[0x0][0x584] ;  /* 0x00016100ff0c7b82 */ /* 0x000f240000000800 */
.L_x_15:
[----:B------:R-:W-:-:S13]  /*1140*/  LOP3.LUT P0, RZ, R14, 0xff, RZ, 0xc0, !PT ;  /* 0x000000ff0eff7812 */ /* 0x000fda000780c0ff */
[----:B------:R-:W-:Y:S05]  /*1150*/  @!P0 EXIT ;  /* 0x000000000000894d */ /* 0x000fea0003800000 */
[----:B------:R-:W-:Y:S01]  /*1160*/  ULDC UR4, c[0x0][0x28c] ;  /* 0x0000a30000047ab9 */ /* 0x000fe20000000800 */
[----:B------:R-:W-:Y:S01]  /*1170*/  LOP3.LUT R81, R2, 0x1, RZ, 0xfc, !PT ;  /* 0x0000000102517812 */ /* 0x000fe200078efcff */
[----:B------:R-:W-:-:S04]  /*1180*/  UIADD3 UR4, UR4, 0x3f, URZ ;  /* 0x0000003f04047890 */ /* 0x000fc8000fffe03f */
[----:B------:R-:W-:-:S04]  /*1190*/  USHF.R.S32.HI UR5, URZ, 0x1f, UR4 ;  /* 0x0000001f3f057899 */ /* 0x000fc80008011404 */
[----:B------:R-:W-:-:S03]  /*11a0*/  ULEA.HI UR5, UR5, UR4, URZ, 0x6 ;  /* 0x0000000405057291 */ /* 0x000fc6000f8f303f */
[----:B------:R-:W-:Y:S01]  /*11b0*/  UMOV UR4, URZ ;  /* 0x0000003f00047c82 */ /* 0x000fe20008000000 */
[----:B------:R-:W-:-:S03]  /*11c0*/  USHF.R.S32.HI UR9, URZ, 0x6, UR5 ;  /* 0x000000063f097899 */ /* 0x000fc60008011405 */
[----:B------:R-:W-:-:S09]  /*11d0*/  UMOV UR5, URZ ;  /* 0x0000003f00057c82 */ /* 0x000fd20008000000 */
.L_x_107:
[----:B01----:R-:W-:Y:S01]  /*11e0*/  LOP3.LUT R8, R0, 0x80, RZ, 0xc0, !PT ;  /* 0x0000008000087812 */ /* 0x003fe200078ec0ff */
[----:B------:R-:W0:Y:S01]  /*11f0*/  S2UR UR13, SR_CgaCtaId ;  /* 0x00000000000d79c3 */ /* 0x000e220000008800 */
[----:B------:R-:W-:Y:S01]  /*1200*/  UMOV UR12, 0x400 ;  /* 0x00000400000c7882 */ /* 0x000fe20000000000 */
[----:B------:R-:W-:Y:S01]  /*1210*/  UMOV UR6, URZ ;  /* 0x0000003f00067c82 */ /* 0x000fe20008000000 */
[----:B------:R-:W-:Y:S01]  /*1220*/  SHF.R.U32.HI R8, RZ, 0x7, R8 ;  /* 0x00000007ff087819 */ /* 0x000fe20000011608 */
[----:B------:R-:W-:Y:S01]  /*1230*/  UMOV UR7, URZ ;  /* 0x0000003f00077c82 */ /* 0x000fe20008000000 */
[----:B------:R-:W-:Y:S01]  /*1240*/  UMOV UR18, UR5 ;  /* 0x0000000500127c82 */ /* 0x000fe20008000000 */
[----:B------:R-:W-:Y:S01]  /*1250*/  CS2R R16, SRZ ;  /* 0x0000000000107805 */ /* 0x000fe2000001ff00 */
[----:B---3--:R-:W-:Y:S01]  /*1260*/  IMAD.MOV.U32 R13, RZ, RZ, RZ ;  /* 0x000000ffff0d7224 */ /* 0x008fe200078e00ff */
[----:B------:R-:W1:Y:S01]  /*1270*/  LDC R9, c[0x0][0x28c] ;  /* 0x0000a300ff097b82 */ /* 0x000e620000000800 */
[----:B------:R-:W3:Y:S01]  /*1280*/  SHFL.IDX PT, R8, R8, RZ, 0x1f ;  /* 0x00001fff08087589 */ /* 0x000ee200000e0000 */
[----:B------:R-:W-:-:S02]  /*1290*/  CS2R R18, SRZ ;  /* 0x0000000000127805 */ /* 0x000fc4000001ff00 */
[----:B------:R-:W-:Y:S02]  /*12a0*/  CS2R R20, SRZ ;  /* 0x0000000000147805 */ /* 0x000fe4000001ff00 */
[----:B------:R-:W-:Y:S02]  /*12b0*/  CS2R R22, SRZ ;  /* 0x0000000000167805 */ /* 0x000fe4000001ff00 */
[----:B------:R-:W-:Y:S02]  /*12c0*/  CS2R R56, SRZ ;  /* 0x0000000000387805 */ /* 0x000fe4000001ff00 */
[----:B------:R-:W-:Y:S02]  /*12d0*/  CS2R R58, SRZ ;  /* 0x00000000003a7805 */ /* 0x000fe4000001ff00 */
[----:B------:R-:W-:Y:S02]  /*12e0*/  CS2R R60, SRZ ;  /* 0x00000000003c7805 */ /* 0x000fe4000001ff00 */
[----:B------:R-:W-:-:S02]  /*12f0*/  CS2R R62, SRZ ;  /* 0x00000000003e7805 */ /* 0x000fc4000001ff00 */
[----:B------:R-:W-:Y:S02]  /*1300*/  CS2R R64, SRZ ;  /* 0x0000000000407805 */ /* 0x000fe4000001ff00 */
[----:B------:R-:W-:Y:S02]  /*1310*/  CS2R R66, SRZ ;  /* 0x0000000000427805 */ /* 0x000fe4000001ff00 */
[----:B------:R-:W-:Y:S01]  /*1320*/  CS2R R68, SRZ ;  /* 0x0000000000447805 */ /* 0x000fe2000001ff00 */
[----:B------:R-:W-:Y:S01]  /*1330*/  IMAD.MOV.U32 R70, RZ, RZ, RZ ;  /* 0x000000ffff467224 */ /* 0x000fe200078e00ff */
[----:B------:R-:W-:Y:S01]  /*1340*/  CS2R R74, SRZ ;  /* 0x00000000004a7805 */ /* 0x000fe2000001ff00 */
[----:B------:R-:W-:Y:S01]  /*1350*/  IMAD.MOV.U32 R72, RZ, RZ, RZ ;  /* 0x000000ffff487224 */ /* 0x000fe200078e00ff */
[----:B------:R-:W-:Y:S02]  /*1360*/  CS2R R76, SRZ ;  /* 0x00000000004c7805 */ /* 0x000fe4000001ff00 */
[----:B------:R-:W-:Y:S01]  /*1370*/  CS2R R78, SRZ ;  /* 0x00000000004e7805 */ /* 0x000fe2000001ff00 */
[----:B------:R-:W-:Y:S01]  /*1380*/  IMAD.MOV.U32 R80, RZ, RZ, RZ ;  /* 0x000000ffff507224 */ /* 0x000fe200078e00ff */
[----:B----4-:R-:W-:Y:S01]  /*1390*/  CS2R R24, SRZ ;  /* 0x0000000000187805 */ /* 0x010fe2000001ff00 */
[----:B------:R-:W-:Y:S01]  /*13a0*/  IMAD.U32 R14, RZ, RZ, UR4 ;  /* 0x00000004ff0e7e24 */ /* 0x000fe2000f8e00ff */
[----:B------:R-:W-:-:S02]  /*13b0*/  CS2R R26, SRZ ;  /* 0x00000000001a7805 */ /* 0x000fc4000001ff00 */
[----:B------:R-:W-:Y:S02]  /*13c0*/  CS2R R28, SRZ ;  /* 0x00000000001c7805 */ /* 0x000fe4000001ff00 */
[----:B------:R-:W-:Y:S02]  /*13d0*/  CS2R R30, SRZ ;  /* 0x00000000001e7805 */ /* 0x000fe4000001ff00 */
[----:B------:R-:W-:Y:S02]  /*13e0*/  CS2R R32, SRZ ;  /* 0x0000000000207805 */ /* 0x000fe4000001ff00 */
[----:B-1----:R-:W-:Y:S02]  /*13f0*/  ISETP.GE.AND P0, PT, R9, 0x1, PT ;  /* 0x000000010900780c */ /* 0x002fe40003f06270 */
[----:B------:R-:W-:Y:S02]  /*1400*/  CS2R R34, SRZ ;  /* 0x0000000000227805 */ /* 0x000fe4000001ff00 */
[----:B---3--:R-:W-:-:S02]  /*1410*/  R2UR UR8, R8 ;  /* 0x00000000080872ca */ /* 0x008fc400000e0000 */
        /* <DEDUP_REMOVED lines=8> */
[----:B------:R-:W-:Y:S02]  /*14a0*/  CS2R R52, SRZ ;  /* 0x0000000000347805 */ /* 0x000fe4000001ff00 */
[----:B------:R-:W-:Y:S01]  /*14b0*/  CS2R R54, SRZ ;  /* 0x0000000000367805 */ /* 0x000fe2000001ff00 */
[----:B------:R-:W-:-:S04]  /*14c0*/  ULEA.HI UR10, UR8, UR8, URZ, 0x1 ;  /* 0x00000008080a7291 */ /* 0x000fc8000f8f083f */
[----:B------:R-:W-:Y:S02]  /*14d0*/  ULOP3.LUT UR11, UR10, 0xffffe, URZ, 0xc0, !UPT ;  /* 0x000ffffe0a0b7892 */ /* 0x000fe4000f8ec03f */
[----:B0-----:R-:W-:Y:S02]  /*14e0*/  ULEA UR10, UR13, UR12, 0x18 ;  /* 0x0000000c0d0a7291 */ /* 0x001fe4000f8ec03f */
[----:B------:R-:W-:-:S03]  /*14f0*/  UIADD3 UR11, UR8, -UR11, URZ ;  /* 0x8000000b080b7290 */ /* 0x000fc6000fffe03f */
[----:B------:R-:W-:Y:S01]  /*1500*/  UMOV UR8, URZ ;  /* 0x0000003f00087c82 */ /* 0x000fe20008000000 */
[----:B------:R-:W-:-:S04]  /*1510*/  ULEA UR11, UR11, UR10, 0xc ;  /* 0x0000000a0b0b7291 */ /* 0x000fc8000f8e603f */
[----:B------:R-:W-:-:S04]  /*1520*/  UIADD3 UR11, UR11, 0x100, URZ ;  /* 0x000001000b0b7890 */ /* 0x000fc8000fffe03f */
[----:B------:R-:W-:-:S04]  /*1530*/  USHF.R.U32.HI UR11, URZ, 0x4, UR11 ;  /* 0x000000043f0b7899 */ /* 0x000fc8000801160b */
[----:B------:R-:W-:Y:S01]  /*1540*/  ULOP3.LUT UR11, UR11, 0x3fff, URZ, 0xc0, !UPT ;  /* 0x00003fff0b0b7892 */ /* 0x000fe2000f8ec03f */
[----:B------:R-:W-:Y:S11]  /*1550*/  @!P0 BRA `(.L_x_17) ;  /* 0x0000000400748947 */ /* 0x000ff60003800000 */
[----:B------:R-:W-:-:S13]  /*1560*/  ISETP.NE.AND P1, PT, R81, 0x3, PT ;  /* 0x000000035100780c */ /* 0x000fda0003f25270 */
[----:B------:R-:W-:Y:S05]  /*1570*/  @!P1 BRA `(.L_x_18) ;  /* 0x0000000000049947 */ /* 0x000fea0003800000 */
[----:B------:R-:W-:Y:S01]  /*1580*/  BPT.TRAP 0x1 ;  /* 0x000000040000795c */ /* 0x000fe20000300000 */
.L_x_18:
[----:B------:R-:W-:Y:S01]  /*1590*/  ULEA UR6, UR5, UR10, 0x3 ;  /* 0x0000000a05067291 */ /* 0x000fe2000f8e183f */
[----:B------:R-:W-:-:S05]  /*15a0*/  IMAD.U32 R8, RZ, RZ, UR4 ;  /* 0x00000004ff087e24 */ /* 0x000fca000f8e00ff */
[----:B------:R-:W-:-:S04]  /*15b0*/  SHF.L.U32 R8, R8, 0x1f, RZ ;  /* 0x0000001f08087819 */ /* 0x000fc800000006ff */
[----:B------:R0:W1:Y:S01]  /*15c0*/  SYNCS.PHASECHK.TRANS64.TRYWAIT P0, [UR6], R8 ;  /* 0x00000008ff0075a7 */ /* 0x0000620008000146 */
[----:B------:R-:W-:Y:S05]  /*15d0*/  @!P1 BRA `(.L_x_19) ;  /* 0x0000000000049947 */ /* 0x000fea0003800000 */
[----:B------:R-:W-:Y:S01]  /*15e0*/  BPT.TRAP 0x1 ;  /* 0x000000040000795c */ /* 0x000fe20000300000 */
.L_x_19:
[----:B-1----:R-:W-:Y:S05]  /*15f0*/  @P0 BRA `(.L_x_20) ;  /* 0x0000000000080947 */ /* 0x002fea0003800000 */
[----:B------:R-:W1:Y:S02]  /*1600*/  SYNCS.PHASECHK.TRANS64.TRYWAIT P0, [UR6], R8 ;  /* 0x00000008ff0075a7 */ /* 0x000e640008000146 */
[----:B-1----:R-:W-:Y:S05]  /*1610*/  @!P0 BRA `(.L_x_21) ;  /* 0x0000005400848947 */ /* 0x002fea0003800000 */
.L_x_20:
[----:B------:R-:W-:Y:S01]  /*1620*/  UIADD3 UR6, UR10, 0xa100, URZ ;  /* 0x0000a1000a067890 */ /* 0x000fe2000fffe03f */
[----:B------:R-:W-:Y:S01]  /*1630*/  WARPGROUP.ARRIVE ;  /* 0x00000000000079c5 */ /* 0x000fe20000000000 */
[----:B------:R-:W-:Y:S01]  /*1640*/  ULOP3.LUT UR12, UR11, 0x10000, URZ, 0xfc, !UPT ;  /* 0x000100000b0c7892 */ /* 0x000fe2000f8efc3f */
[----:B------:R-:W-:Y:S01]  /*1650*/  CS2R R16, SRZ ;  /* 0x0000000000107805 */ /* 0x000fe2000001ff00 */
[----:B------:R-:W-:Y:S01]  /*1660*/  USHF.R.U32.HI UR6, URZ, 0x4, UR6 ;  /* 0x000000043f067899 */ /* 0x000fe20008011606 */
[----:B------:R-:W-:Y:S01]  /*1670*/  IMAD.MOV.U32 R13, RZ, RZ, RZ ;  /* 0x000000ffff0d7224 */ /* 0x000fe200078e00ff */
[----:B------:R-:W-:Y:S01]  /*1680*/  ULEA UR12, UR5, UR12, 0x9 ;  /* 0x0000000c050c7291 */ /* 0x000fe2000f8e483f */
[----:B------:R-:W-:Y:S01]  /*1690*/  CS2R R18, SRZ ;  /* 0x0000000000127805 */ /* 0x000fe2000001ff00 */
[----:B------:R-:W-:Y:S01]  /*16a0*/  ULOP3.LUT UR6, UR6, 0x3fff, URZ, 0xc0, !UPT ;  /* 0x00003fff06067892 */ /* 0x000fe2000f8ec03f */
[----:B------:R-:W-:Y:S01]  /*16b0*/  CS2R R20, SRZ ;  /* 0x0000000000147805 */ /* 0x000fe2000001ff00 */
[----:B------:R-:W-:Y:S01]  /*16c0*/  UMOV UR13, 0x80000020 ;  /* 0x80000020000d7882 */ /* 0x000fe20000000000 */
[----:B------:R-:W-:Y:S01]  /*16d0*/  UMOV UR15, 0x80000020 ;  /* 0x80000020000f7882 */ /* 0x000fe20000000000 */
[----:B------:R-:W-:Y:S01]  /*16e0*/  ULOP3.LUT UR6, UR6, 0x10000, URZ, 0xfc, !UPT ;  /* 0x0001000006067892 */ /* 0x000fe2000f8efc3f */
[----:B------:R-:W-:Y:S01]  /*16f0*/  CS2R R22, SRZ ;  /* 0x0000000000167805 */ /* 0x000fe2000001ff00 */
[----:B------:R-:W-:Y:S01]  /*1700*/  ULDC UR7, c[0x0][0x50c] ;  /* 0x0001430000077ab9 */ /* 0x000fe20000000800 */
[----:B------:R-:W-:Y:S01]  /*1710*/  CS2R R56, SRZ ;  /* 0x0000000000387805 */ /* 0x000fe2000001ff00 */
[----:B------:R-:W-:Y:S01]  /*1720*/  ULEA UR14, UR5, UR6, 0x8 ;  /* 0x00000006050e7291 */ /* 0x000fe2000f8e403f */
[----:B------:R-:W-:Y:S01]  /*1730*/  CS2R R58, SRZ ;  /* 0x00000000003a7805 */ /* 0x000fe2000001ff00 */
[----:B------:R-:W-:Y:S01]  /*1740*/  UISETP.NE.AND UP0, UPT, UR7, 0x2, UPT ;  /* 0x000000020700788c */ /* 0x000fe2000bf05270 */
[----:B------:R-:W-:Y:S01]  /*1750*/  CS2R R60, SRZ ;  /* 0x00000000003c7805 */ /* 0x000fe2000001ff00 */
[----:B------:R-:W-:Y:S01]  /*1760*/  UMOV UR6, 0x2 ;  /* 0x0000000200067882 */ /* 0x000fe20000000000 */
[----:B------:R-:W-:Y:S01]  /*1770*/  CS2R R62, SRZ ;  /* 0x00000000003e7805 */ /* 0x000fe2000001ff00 */
[----:B------:R-:W-:Y:S01]  /*1780*/  USEL UR7, URZ, 0x1, UP0 ;  /* 0x000000013f077887 */ /* 0x000fe20008000000 */
[----:B------:R-:W-:-:S02]  /*1790*/  CS2R R64, SRZ ;  /* 0x0000000000407805 */ /* 0x000fc4000001ff00 */
[----:B------:R-:W-:Y:S01]  /*17a0*/  CS2R R66, SRZ ;  /* 0x0000000000427805 */ /* 0x000fe2000001ff00 */
[----:B------:R-:W-:Y:S01]  /*17b0*/  QGMMA.64x64x32.F32.E4M3.E4M3 R24, gdesc[UR12], RZ, !UPT ;  /* 0x00e000000c1879f3 */ /* 0x000fe2000c7008ff */
[----:B------:R-:W-:Y:S01]  /*17c0*/  UIADD3 UR12, UR12, 0x2, URZ ;  /* 0x000000020c0c7890 */ /* 0x000fe2000fffe03f */
[----:B------:R-:W-:Y:S02]  /*17d0*/  CS2R R68, SRZ ;  /* 0x0000000000447805 */ /* 0x000fe4000001ff00 */
[----:B------:R-:W-:Y:S01]  /*17e0*/  ISETP.NE.AND P0, PT, RZ, UR7, PT ;  /* 0x00000007ff007c0c */ /* 0x000fe2000bf05270 */
[----:B------:R-:W-:Y:S01]  /*17f0*/  UIADD3 UR14, UR14, 0x2, URZ ;  /* 0x000000020e0e7890 */ /* 0x000fe2000fffe03f */
[----:B------:R-:W-:Y:S01]  /*1800*/  IMAD.MOV.U32 R70, RZ, RZ, RZ ;  /* 0x000000ffff467224 */ /* 0x000fe200078e00ff */
[----:B------:R-:W-:Y:S01]  /*1810*/  UMOV UR13, 0x80000020 ;  /* 0x80000020000d7882 */ /* 0x000fe20000000000 */
[----:B------:R-:W-:Y:S01]  /*1820*/  UMOV UR15, 0x80000020 ;  /* 0x80000020000f7882 */ /* 0x000fe20000000000 */
[----:B------:R-:W-:Y:S01]  /*1830*/  IMAD.MOV.U32 R72, RZ, RZ, RZ ;  /* 0x000000ffff487224 */ /* 0x000fe200078e00ff */
[----:B------:R-:W-:-:S02]  /*1840*/  CS2R R74, SRZ ;  /* 0x00000000004a7805 */ /* 0x000fc4000001ff00 */
[----:B------:R-:W-:Y:S02]  /*1850*/  CS2R R76, SRZ ;  /* 0x00000000004c7805 */ /* 0x000fe4000001ff00 */
[----:B------:R-:W-:Y:S01]  /*1860*/  CS2R R78, SRZ ;  /* 0x00000000004e7805 */ /* 0x000fe2000001ff00 */
[----:B------:R-:W-:Y:S01]  /*1870*/  IMAD.MOV.U32 R80, RZ, RZ, RZ ;  /* 0x000000ffff507224 */ /* 0x000fe200078e00ff */
[----:B------:R-:W-:Y:S01]  /*1880*/  QGMMA.64x64x32.F32.E4M3.E4M3 R24, gdesc[UR12], R24, gsb0 ;  /* 0x00e000000c1879f3 */ /* 0x000fe20008000818 */
[----:B------:R-:W-:Y:S05]  /*1890*/  @!P0 BRA `(.L_x_22) ;  /* 0x0000000000888947 */ /* 0x000fea0003800000 */
[----:B------:R-:W-:Y:S02]  /*18a0*/  WARPGROUP.DEPBAR.LE gsb0, 0x0 ;  /* 0x00008000000079c5 */ /* 0x000fe40000010000 */
[----:B------:R-:W-:-:S01]  /*18b0*/  FADD R79, RZ, R24 ;  /* 0x00000018ff4f7221 */ /* 0x000fc20000000000 */
[----:B------:R-:W-:Y:S01]  /*18c0*/  FADD R80, RZ, R25 ;  /* 0x00000019ff507221 */ /* 0x000fe20000000000 */
        /* <DEDUP_REMOVED lines=30> */
[----:B------:R-:W-:-:S06]  /*1ab0*/  UMOV UR6, URZ ;  /* 0x0000003f00067c82 */ /* 0x000fcc0008000000 */
.L_x_22:
[----:B------:R-:W-:-:S04]  /*1ac0*/  UIADD3 UR18, UR5, 0x1, URZ ;  /* 0x0000000105127890 */ /* 0x000fc8000fffe03f */
[----:B------:R-:W-:-:S04]  /*1ad0*/  UISETP.NE.AND UP0, UPT, UR18, 0x5, UPT ;  /* 0x000000051200788c */ /* 0x000fc8000bf05270 */
[----:B------:R-:W-:Y:S02]  /*1ae0*/  USEL UR8, URZ, 0x1, UP0 ;  /* 0x000000013f087887 */ /* 0x000fe40008000000 */
[----:B------:R-:W-:Y:S02]  /*1af0*/  USEL UR18, UR18, URZ, UP0 ;  /* 0x0000003f12127287 */ /* 0x000fe40008000000 */
[----:B------:R-:W-:-:S06]  /*1b00*/  ULOP3.LUT UR8, UR4, UR8, URZ, 0x3c, !UPT ;  /* 0x0000000804087292 */ /* 0x000fcc000f8e3c3f */
[----:B------:R-:W-:Y:S01]  /*1b10*/  IMAD.U32 R14, RZ, RZ, UR8 ;  /* 0x00000008ff0e7e24 */ /* 0x000fe2000f8e00ff */
[----:B------:R-:W-:-:S06]  /*1b20*/  UMOV UR8, 0x1 ;  /* 0x0000000100087882 */ /* 0x000fcc0000000000 */
.L_x_17:
[----:B------:R-:W-:-:S04]  /*1b30*/  UISETP.LT.AND UP0, UPT, UR9, 0x1, UPT ;  /* 0x000000010900788c */ /* 0x000fc8000bf01270 */
[----:B------:R-:W-:-:S04]  /*1b40*/  USEL UR12, UR9, 0x1, UP0 ;  /* 0x00000001090c7887 */ /* 0x000fc80008000000 */
[----:B------:R-:W-:-:S04]  /*1b50*/  UIADD3 UR12, UR9, -UR12, URZ ;  /* 0x8000000c090c7290 */ /* 0x000fc8000fffe03f */
[----:B------:R-:W-:-:S06]  /*1b60*/  UISETP.GE.AND UP0, UPT, UR12, 0x1, UPT ;  /* 0x000000010c00788c */ /* 0x000fcc000bf06270 */
[----:B------:R-:W-:-:S13]  /*1b70*/  PLOP3.LUT P0, PT, PT, PT, UP0, 0x80, 0x0 ;  /* 0x000000000000781c */ /* 0x000fda0003f0f008 */
[----:B------:R-:W-:Y:S05]  /*1b80*/  @!P0 BRA `(.L_x_23) ;  /* 0x0000000400888947 */ /* 0x000fea0003800000 */
[----:B01----:R-:W-:Y:S01]  /*1b90*/  IMAD.U32 R8, RZ, RZ, UR12 ;  /* 0x0000000cff087e24 */ /* 0x003fe2000f8e00ff */
[----:B------:R-:W-:Y:S01]  /*1ba0*/  ULDC UR19, c[0x0][0x50c] ;  /* 0x0001430000137ab9 */ /* 0x000fe20000000800 */
[----:B------:R-:W-:-:S07]  /*1bb0*/  IMAD.U32 R9, RZ, RZ, UR5 ;  /* 0x00000005ff097e24 */ /* 0x000fce000f8e00ff */
.L_x_31:
[----:B------:R-:W-:-:S13]  /*1bc0*/  ISETP.NE.AND P1, PT, R81, 0x3, PT ;  /* 0x000000035100780c */ /* 0x000fda0003f25270 */
[----:B------:R-:W-:Y:S05]  /*1bd0*/  @!P1 BRA `(.L_x_24) ;  /* 0x0000000000049947 */ /* 0x000fea0003800000 */
[----:B------:R-:W-:Y:S01]  /*1be0*/  BPT.TRAP 0x1 ;  /* 0x000000040000795c */ /* 0x000fe20000300000 */
.L_x_24:
[----:B------:R-:W0:Y:S01]  /*1bf0*/  S2UR UR12, SR_CgaCtaId ;  /* 0x00000000000c79c3 */ /* 0x000e220000008800 */
[----:B------:R-:W-:Y:S01]  /*1c00*/  UMOV UR10, 0x400 ;  /* 0x00000400000a7882 */ /* 0x000fe20000000000 */
[----:B------:R-:W-:Y:S01]  /*1c10*/  SHF.L.U32 R10, R14, 0x1f, RZ ;  /* 0x0000001f0e0a7819 */ /* 0x000fe200000006ff */
[----:B0-----:R-:W-:-:S04]  /*1c20*/  ULEA UR10, UR12, UR10, 0x18 ;  /* 0x0000000a0c0a7291 */ /* 0x001fc8000f8ec03f */
[----:B------:R-:W-:-:S09]  /*1c30*/  ULEA UR12, UR18, UR10, 0x3 ;  /* 0x0000000a120c7291 */ /* 0x000fd2000f8e183f */
[----:B------:R0:W1:Y:S01]  /*1c40*/  SYNCS.PHASECHK.TRANS64.TRYWAIT P0, [UR12], R10 ;  /* 0x0000000aff0075a7 */ /* 0x000062000800014c */
[----:B------:R-:W-:Y:S05]  /*1c50*/  @!P1 BRA `(.L_x_25) ;  /* 0x0000000000049947 */ /* 0x000fea0003800000 */
[----:B------:R-:W-:Y:S01]  /*1c60*/  BPT.TRAP 0x1 ;  /* 0x000000040000795c */ /* 0x000fe20000300000 */
.L_x_25:
[----:B-1----:R-:W-:Y:S05]  /*1c70*/  @P0 BRA `(.L_x_26) ;  /* 0x0000000000080947 */ /* 0x002fea0003800000 */
[----:B------:R-:W1:Y:S02]  /*1c80*/  SYNCS.PHASECHK.TRANS64.TRYWAIT P0, [UR12], R10 ;  /* 0x0000000aff0075a7 */ /* 0x000e64000800014c */
[----:B-1----:R-:W-:Y:S05]  /*1c90*/  @!P0 BRA `(.L_x_27) ;  /* 0x0000004c00fc8947 */ /* 0x002fea0003800000 */
.L_x_26:
[----:B------:R-:W-:Y:S01]  /*1ca0*/  UIADD3 UR12, UR10, 0xa100, URZ ;  /* 0x0000a1000a0c7890 */ /* 0x000fe2000fffe03f */
[----:B------:R-:W-:Y:S01]  /*1cb0*/  WARPGROUP.ARRIVE ;  /* 0x00000000000079c5 */ /* 0x000fe20000000000 */
[----:B------:R-:W-:Y:S02]  /*1cc0*/  UISETP.NE.AND UP0, UPT, UR7, URZ, UPT ;  /* 0x0000003f0700728c */ /* 0x000fe4000bf05270 */
[----:B------:R-:W-:Y:S02]  /*1cd0*/  USHF.R.U32.HI UR12, URZ, 0x4, UR12 ;  /* 0x000000043f0c7899 */ /* 0x000fe4000801160c */
[----:B------:R-:W-:Y:S02]  /*1ce0*/  USEL UR8, UR8, URZ, !UP0 ;  /* 0x0000003f08087287 */ /* 0x000fe4000c000000 */
[----:B------:R-:W-:Y:S02]  /*1cf0*/  ULOP3.LUT UR7, UR12, 0x3fff, URZ, 0xc0, !UPT ;  /* 0x00003fff0c077892 */ /* 0x000fe4000f8ec03f */
[----:B------:R-:W-:-:S02]  /*1d00*/  ULOP3.LUT UR12, UR11, 0x10000, URZ, 0xfc, !UPT ;  /* 0x000100000b0c7892 */ /* 0x000fc4000f8efc3f */
[----:B------:R-:W-:Y:S02]  /*1d10*/  ULOP3.LUT UR7, UR7, 0x10000, URZ, 0xfc, !UPT ;  /* 0x0001000007077892 */ /* 0x000fe4000f8efc3f */
[----:B------:R-:W-:Y:S02]  /*1d20*/  UISETP.NE.U32.AND UP0, UPT, UR8, URZ, UPT ;  /* 0x0000003f0800728c */ /* 0x000fe4000bf05070 */
[----:B------:R-:W-:Y:S02]  /*1d30*/  ULEA UR12, UR18, UR12, 0x9 ;  /* 0x0000000c120c7291 */ /* 0x000fe4000f8e483f */
[----:B------:R-:W-:Y:S01]  /*1d40*/  ULEA UR14, UR18, UR7, 0x8 ;  /* 0x00000007120e7291 */ /* 0x000fe2000f8e403f */
[----:B------:R-:W-:Y:S01]  /*1d50*/  UMOV UR13, 0x80000020 ;  /* 0x80000020000d7882 */ /* 0x000fe20000000000 */
[----:B------:R-:W-:Y:S01]  /*1d60*/  UMOV UR15, 0x80000020 ;  /* 0x80000020000f7882 */ /* 0x000fe20000000000 */
[----:B------:R-:W-:-:S06]  /*1d70*/  UIADD3 UR6, UR6, 0x2, URZ ;  /* 0x0000000206067890 */ /* 0x000fcc000fffe03f */
[----:B------:R-:W-:Y:S01]  /*1d80*/  QGMMA.64x64x32.F32.E4M3.E4M3 R24, gdesc[UR12], R24, UP0 ;  /* 0x00e000000c1879f3 */ /* 0x000fe2000bf00818 */
[----:B------:R-:W-:Y:S02]  /*1d90*/  UIADD3 UR12, UR12, 0x2, URZ ;  /* 0x000000020c0c7890 */ /* 0x000fe4000fffe03f */
[----:B------:R-:W-:Y:S01]  /*1da0*/  UIADD3 UR14, UR14, 0x2, URZ ;  /* 0x000000020e0e7890 */ /* 0x000fe2000fffe03f */
[----:B------:R-:W-:Y:S01]  /*1db0*/  UMOV UR13, 0x80000020 ;  /* 0x80000020000d7882 */ /* 0x000fe20000000000 */
[----:B------:R-:W-:Y:S01]  /*1dc0*/  UMOV UR15, 0x80000020 ;  /* 0x80000020000f7882 */ /* 0x000fe20000000000 */
[----:B------:R-:W-:-:S04]  /*1dd0*/  UISETP.NE.AND UP0, UPT, UR6, UR19, UPT ;  /* 0x000000130600728c */ /* 0x000fc8000bf05270 */
[----:B------:R-:W-:-:S06]  /*1de0*/  USEL UR7, URZ, 0x1, UP0 ;  /* 0x000000013f077887 */ /* 0x000fcc0008000000 */
[----:B------:R-:W-:Y:S01]  /*1df0*/  ISETP.NE.AND P0, PT, RZ, UR7, PT ;  /* 0x00000007ff007c0c */ /* 0x000fe2000bf05270 */
[----:B------:R-:W-:Y:S03]  /*1e00*/  QGMMA.64x64x32.F32.E4M3.E4M3 R24, gdesc[UR12], R24, gsb0 ;  /* 0x00e000000c1879f3 */ /* 0x000fe60008000818 */
[----:B------:R-:W-:-:S09]  /*1e10*/  WARPGROUP.DEPBAR.LE gsb0, 0x1 ;  /* 0x00008000000079c5 */ /* 0x000fd20000010100 */
[----:B------:R-:W-:Y:S05]  /*1e20*/  @!P0 BRA `(.L_x_28) ;  /* 0x0000000000888947 */ /* 0x000fea0003800000 */
[----:B------:R-:W-:Y:S02]  /*1e30*/  WARPGROUP.DEPBAR.LE gsb0, 0x0 ;  /* 0x00008000000079c5 */ /* 0x000fe40000010000 */
[----:B------:R-:W-:-:S01]  /*1e40*/  FADD R79, R24, R79 ;  /* 0x0000004f184f7221 */ /* 0x000fc20000000000 */
[----:B------:R-:W-:Y:S01]  /*1e50*/  FADD R80, R25, R80 ;  /* 0x0000005019507221 */ /* 0x000fe20000000000 */
        /* <DEDUP_REMOVED lines=30> */
[----:B------:R-:W-:-:S06]  /*2040*/  UMOV UR6, URZ ;  /* 0x0000003f00067c82 */ /* 0x000fcc0008000000 */
.L_x_28:
[----:B------:R-:W-:Y:S05]  /*2050*/  @!P1 BRA `(.L_x_29) ;  /* 0x0000000000049947 */ /* 0x000fea0003800000 */
[----:B------:R-:W-:Y:S01]  /*2060*/  BPT.TRAP 0x1 ;  /* 0x000000040000795c */ /* 0x000fe20000300000 */
.L_x_29:
[----:B------:R-:W-:-:S13]  /*2070*/  ISETP.NE.AND P0, PT, R6, RZ, PT ;  /* 0x000000ff0600720c */ /* 0x000fda0003f05270 */
[----:B01----:R-:W-:-:S05]  /*2080*/  @P0 LEA R10, R9, UR10, 0x3 ;  /* 0x0000000a090a0c11 */ /* 0x003fca000f8e18ff */
[----:B------:R-:W-:-:S05]  /*2090*/  @P0 VIADD R10, R10, 0x28 ;  /* 0x000000280a0a0836 */ /* 0x000fca0000000000 */
[----:B------:R-:W-:-:S04]  /*20a0*/  @P0 PRMT R10, R3, 0x654, R10 ;  /* 0x00000654030a0816 */ /* 0x000fc8000000000a */
[----:B------:R0:W-:Y:S01]  /*20b0*/  @P0 SYNCS.ARRIVE.TRANS64.RED.A1T0 RZ, [R10+URZ], RZ ;  /* 0x000000ff0aff09a7 */ /* 0x0001e2000810043f */
[----:B------:R-:W-:-:S13]  /*20c0*/  ISETP.GT.U32.AND P0, PT, R2, 0x1, PT ;  /* 0x000000010200780c */ /* 0x000fda0003f04070 */
[----:B0-----:R-:W-:Y:S05]  /*20d0*/  @P0 BRA `(.L_x_30) ;  /* 0x0000000000040947 */ /* 0x001fea0003800000 */
[----:B------:R-:W-:Y:S01]  /*20e0*/  BPT.TRAP 0x1 ;  /* 0x000000040000795c */ /* 0x000fe20000300000 */
.L_x_30:
[----:B------:R-:W-:Y:S01]  /*20f0*/  UIADD3 UR18, UR18, 0x1, URZ ;  /* 0x0000000112127890 */ /* 0x000fe2000fffe03f */
[C---:B------:R-:W-:Y:S01]  /*2100*/  ISETP.GT.AND P1, PT, R8.reuse, 0x1, PT ;  /* 0x000000010800780c */ /* 0x040fe20003f24270 */
[----:B------:R-:W-:Y:S02]  /*2110*/  VIADD R9, R9, 0x1 ;  /* 0x0000000109097836 */ /* 0x000fe40000000000 */
[----:B------:R-:W-:Y:S01]  /*2120*/  UISETP.NE.AND UP0, UPT, UR18, 0x5, UPT ;  /* 0x000000051200788c */ /* 0x000fe2000bf05270 */
[----:B------:R-:W-:Y:S02]  /*2130*/  VIADD R8, R8, 0xffffffff ;  /* 0xffffffff08087836 */ /* 0x000fe40000000000 */
[C---:B------:R-:W-:Y:S01]  /*2140*/  ISETP.NE.AND P0, PT, R9.reuse, 0x5, PT ;  /* 0x000000050900780c */ /* 0x040fe20003f05270 */
[----:B------:R-:W-:Y:S02]  /*2150*/  USEL UR8, URZ, 0x1, UP0 ;  /* 0x000000013f087887 */ /* 0x000fe40008000000 */
[----:B------:R-:W-:Y:S01]  /*2160*/  USEL UR18, UR18, URZ, UP0 ;  /* 0x0000003f12127287 */ /* 0x000fe20008000000 */
[----:B------:R-:W-:-:S03]  /*2170*/  SEL R9, R9, RZ, P0 ;  /* 0x000000ff09097207 */ /* 0x000fc60000000000 */
[----:B------:R-:W-:Y:S01]  /*2180*/  LOP3.LUT R14, R14, UR8, RZ, 0x3c, !PT ;  /* 0x000000080e0e7c12 */ /* 0x000fe2000f8e3cff */
[----:B------:R-:W-:Y:S01]  /*2190*/  UMOV UR8, 0x1 ;  /* 0x0000000100087882 */ /* 0x000fe20000000000 */
[----:B------:R-:W-:Y:S06]  /*21a0*/  @P1 BRA `(.L_x_31) ;  /* 0xfffffff800841947 */ /* 0x000fec000383ffff */
.L_x_23:
[----:B------:R-:W-:Y:S01]  /*21b0*/  UISETP.NE.AND UP0, UPT, UR6, URZ, UPT ;  /* 0x0000003f0600728c */ /* 0x000fe2000bf05270 */
[----:B01----:R-:W0:Y:S03]  /*21c0*/  LDC R8, c[0x0][0x28c] ;  /* 0x0000a300ff087b82 */ /* 0x003e260000000800 */
[----:B------:R-:W-:-:S06]  /*21d0*/  USEL UR6, URZ, 0x1, !UP0 ;  /* 0x000000013f067887 */ /* 0x000fcc000c000000 */
[----:B------:R-:W-:Y:S02]  /*21e0*/  ISETP.NE.AND P0, PT, RZ, UR6, PT ;  /* 0x00000006ff007c0c */ /* 0x000fe4000bf05270 */
[----:B0-----:R-:W-:-:S11]  /*21f0*/  ISETP.GE.AND P1, PT, R8, 0x1, PT ;  /* 0x000000010800780c */ /* 0x001fd60003f26270 */
[----:B------:R-:W-:Y:S05]  /*2200*/  @!P0 BRA `(.L_x_32) ;  /* 0x0000000000848947 */ /* 0x000fea0003800000 */
[----:B------:R-:W-:Y:S02]  /*2210*/  WARPGROUP.DEPBAR.LE gsb0, 0x0 ;  /* 0x00008000000079c5 */ /* 0x000fe40000010000 */
[----:B------:R-:W-:Y:S01]  /*2220*/  FADD R79, R24, R79 ;  /* 0x0000004f184f7221 */ /* 0x000fe20000000000 */
        /* <DEDUP_REMOVED lines=30> */
[----:B------:R-:W-:-:S07]  /*2410*/  FADD R16, R16, R55 ;  /* 0x0000003710107221 */ /* 0x000fce0000000000 */
.L_x_32:
[----:B------:R-:W-:Y:S02]  /*2420*/  WARPGROUP.DEPBAR.LE gsb0, 0x0 ;  /* 0x00008000000079c5 */ /* 0x000fe40000010000 */
[----:B------:R-:W-:Y:S05]  /*2430*/  @!P1 BRA `(.L_x_33) ;  /* 0x0000000000549947 */ /* 0x000fea0003800000 */
[----:B------:R-:W-:-:S13]  /*2440*/  ISETP.NE.AND P0, PT, R81, 0x3, PT ;  /* 0x000000035100780c */ /* 0x000fda0003f05270 */
[----:B------:R-:W-:Y:S05]  /*2450*/  @!P0 BRA `(.L_x_34) ;  /* 0x0000000000048947 */ /* 0x000fea0003800000 */
[----:B------:R-:W-:Y:S01]  /*2460*/  BPT.TRAP 0x1 ;  /* 0x000000040000795c */ /* 0x000fe20000300000 */
.L_x_34:
[----:B------:R-:W-:Y:S01]  /*2470*/  ISETP.NE.AND P0, PT, R6, RZ, PT ;  /* 0x000000ff0600720c */ /* 0x000fe20003f05270 */
[----:B------:R-:W-:Y:S01]  /*2480*/  BSSY B0, `(.L_x_35) ;  /* 0x000000e000007945 */ /* 0x000fe20003800000 */
[----:B------:R-:W-:-:S11]  /*2490*/  ISETP.GT.U32.AND P1, PT, R2, 0x1, PT ;  /* 0x000000010200780c */ /* 0x000fd60003f24070 */
[----:B------:R-:W-:Y:S05]  /*24a0*/  @!P0 BRA `(.L_x_36) ;  /* 0x00000000002c8947 */ /* 0x000fea0003800000 */
[----:B------:R-:W-:-:S04]  /*24b0*/  UISETP.LT.AND UP0, UPT, UR9, 0x1, UPT ;  /* 0x000000010900788c */ /* 0x000fc8000bf01270 */
[----:B------:R-:W-:-:S04]  /*24c0*/  USEL UR8, UR9, 0x1, UP0 ;  /* 0x0000000109087887 */ /* 0x000fc80008000000 */
[----:B------:R-:W-:-:S04]  /*24d0*/  UIADD3 UR8, UR5, UR9, -UR8 ;  /* 0x0000000905087290 */ /* 0x000fc8000fffe808 */
[----:B------:R-:W-:-:S04]  /*24e0*/  UIMAD.WIDE.U32 UR6, UR8, -0x33333333, URZ ;  /* 0xcccccccd080678a5 */ /* 0x000fc8000f8e003f */
[----:B------:R-:W-:-:S04]  /*24f0*/  USHF.R.U32.HI UR6, URZ, 0x2, UR7 ;  /* 0x000000023f067899 */ /* 0x000fc80008011607 */
[----:B------:R-:W-:-:S04]  /*2500*/  UIMAD UR8, UR6, -0x5, UR8 ;  /* 0xfffffffb060878a4 */ /* 0x000fc8000f8e0208 */
[----:B------:R-:W-:-:S04]  /*2510*/  ULEA UR8, UR8, UR10, 0x3 ;  /* 0x0000000a08087291 */ /* 0x000fc8000f8e183f */
[----:B------:R-:W-:-:S06]  /*2520*/  UIADD3 UR8, UR8, 0x28, URZ ;  /* 0x0000002808087890 */ /* 0x000fcc000fffe03f */
[----:B------:R-:W-:-:S05]  /*2530*/  IMAD.U32 R8, RZ, RZ, UR8 ;  /* 0x00000008ff087e24 */ /* 0x000fca000f8e00ff */
[----:B------:R-:W-:-:S04]  /*2540*/  PRMT R8, R3, 0x654, R8 ;  /* 0x0000065403087816 */ /* 0x000fc80000000008 */
[----:B------:R0:W-:Y:S03]  /*2550*/  SYNCS.ARRIVE.TRANS64.RED.A1T0 RZ, [R8+URZ], RZ ;  /* 0x000000ff08ff79a7 */ /* 0x0001e6000810043f */
.L_x_36:
[----:B------:R-:W-:Y:S05]  /*2560*/  BSYNC B0 ;  /* 0x0000000000007941 */ /* 0x000fea0003800000 */
.L_x_35:
[----:B------:R-:W-:Y:S05]  /*2570*/  @P1 BRA `(.L_x_33) ;  /* 0x0000000000041947 */ /* 0x000fea0003800000 */
[----:B------:R-:W-:Y:S01]  /*2580*/  BPT.TRAP 0x1 ;  /* 0x000000040000795c */ /* 0x000fe20000300000 */
.L_x_33:
[----:B------:R-:W1:Y:S01]  /*2590*/  LDC R24, c[0x0][0x288] ;  /* 0x0000a200ff187b82 */ /* 0x000e620000000800 */
[C---:B------:R-:W-:Y:S01]  /*25a0*/  LOP3.LUT R14, R0.reuse, 0x3, RZ, 0xc0, !PT ;  /* 0x00000003000e7812 */ /* 0x040fe200078ec0ff */
[----:B------:R-:W-:Y:S01]  /*25b0*/  IMAD.SHL.U32 R25, R15, 0x40, RZ ;  /* 0x000000400f197824 */ /* 0x000fe200078e00ff */
[--C-:B0-----:R-:W-:Y:S01]  /*25c0*/  SHF.R.U32.HI R8, RZ, 0x2, R0.reuse ;  /* 0x00000002ff087819 */ /* 0x101fe20000011600 */
[----:B------:R-:W-:Y:S01]  /*25d0*/  UIADD3 UR5, UR9, UR5, URZ ;  /* 0x0000000509057290 */ /* 0x000fe2000fffe03f */
[----:B------:R-:W-:Y:S01]  /*25e0*/  LOP3.LUT R10, R0, 0x60, RZ, 0xc0, !PT ;  /* 0x00000060000a7812 */ /* 0x000fe200078ec0ff */
[----:B------:R-:W-:Y:S01]  /*25f0*/  ULDC UR12, c[0x0][0x284] ;  /* 0x0000a100000c7ab9 */ /* 0x000fe20000000800 */
[----:B------:R-:W-:Y:S01]  /*2600*/  SHF.R.U32.HI R11, RZ, 0x7, R0 ;  /* 0x00000007ff0b7819 */ /* 0x000fe20000011600 */
[----:B------:R-:W-:Y:S01]  /*2610*/  UISETP.GT.U32.AND UP0, UPT, UR5, 0x4, UPT ;  /* 0x000000040500788c */ /* 0x000fe2000bf04070 */
[----:B------:R-:W-:Y:S01]  /*2620*/  LOP3.LUT R9, R8, 0x7, RZ, 0xc0, !PT ;  /* 0x0000000708097812 */ /* 0x000fe200078ec0ff */
[----:B------:R-:W-:Y:S01]  /*2630*/  UISETP.GE.U32.AND UP1, UPT, UR9, 0x5, UPT ;  /* 0x000000050900788c */ /* 0x000fe2000bf26070 */
[----:B------:R-:W-:Y:S01]  /*2640*/  SHF.R.U32.HI R10, RZ, 0x1, R10 ;  /* 0x00000001ff0a7819 */ /* 0x000fe2000001160a */
[----:B------:R-:W-:Y:S01]  /*2650*/  UISETP.LT.U32.AND UP0, UPT, UR9, 0x5, UP0 ;  /* 0x000000050900788c */ /* 0x000fe20008701070 */
[----:B------:R-:W-:Y:S01]  /*2660*/  LOP3.LUT R8, R11, 0x1, RZ, 0xc0, !PT ;  /* 0x000000010b087812 */ /* 0x000fe200078ec0ff */
[----:B------:R-:W-:Y:S01]  /*2670*/  ULDC.64 UR10, c[0x0][0x5d0] ;  /* 0x00017400000a7ab9 */ /* 0x000fe20000000a00 */
[----:B------:R-:W-:Y:S01]  /*2680*/  IADD3 R27, RZ, -R10, -R9 ;  /* 0x8000000aff1b7210 */ /* 0x000fe20007ffe809 */
[----:B------:R-:W-:Y:S01]  /*2690*/  UIMAD.WIDE.U32 UR6, UR5, -0x33333333, URZ ;  /* 0xcccccccd050678a5 */ /* 0x000fe2000f8e003f */
[----:B------:R-:W-:Y:S01]  /*26a0*/  SHF.R.S32.HI R32, RZ, 0x1f, R73 ;  /* 0x0000001fff207819 */ /* 0x000fe20000011449 */
[----:B------:R-:W-:Y:S01]  /*26b0*/  USEL UR8, URZ, 0x1, !UP0 ;  /* 0x000000013f087887 */ /* 0x000fe2000c000000 */
[C---:B------:R-:W-:Y:S01]  /*26c0*/  IMAD.SHL.U32 R26, R8.reuse, 0x40, RZ ;  /* 0x00000040081a7824 */ /* 0x040fe200078e00ff */
[----:B------:R-:W-:Y:S01]  /*26d0*/  USHF.R.U32.HI UR6, URZ, 0x2, UR7 ;  /* 0x000000023f067899 */ /* 0x000fe20008011607 */
[----:B------:R-:W-:Y:S01]  /*26e0*/  IMAD R27, R8, -0x40, R27 ;  /* 0xffffffc0081b7824 */ /* 0x000fe200078e021b */
[----:B------:R-:W-:Y:S01]  /*26f0*/  ULOP3.LUT UR4, UR4, UR8, URZ, 0x3c, !UPT ;  /* 0x0000000804047292 */ /* 0x000fe2000f8e3c3f */
[----:B------:R-:W-:Y:S01]  /*2700*/  IMAD R8, R32, UR10, RZ ;  /* 0x0000000a20087c24 */ /* 0x000fe2000f8e02ff */
[----:B-1----:R-:W-:Y:S01]  /*2710*/  ISETP.GE.AND P0, PT, R25, R24, PT ;  /* 0x000000181900720c */ /* 0x002fe20003f06270 */
[----:B------:R-:W-:Y:S01]  /*2720*/  IMAD R28, R14, -0x2, R24 ;  /* 0xfffffffe0e1c7824 */ /* 0x000fe200078e0218 */
[----:B------:R-:W-:Y:S01]  /*2730*/  LOP3.LUT R11, R26, 0x40, R9, 0xe2, !PT ;  /* 0x000000401a0b7812 */ /* 0x000fe200078ee209 */
[C---:B------:R-:W-:Y:S01]  /*2740*/  IMAD.SHL.U32 R24, R71.reuse, 0x80, RZ ;  /* 0x0000008047187824 */ /* 0x040fe200078e00ff */
[----:B------:R-:W-:Y:S01]  /*2750*/  UIMAD UR5, UR6, -0x5, UR5 ;  /* 0xfffffffb060578a4 */ /* 0x000fe2000f8e0205 */
[----:B------:R-:W-:Y:S01]  /*2760*/  IMAD.SHL.U32 R14, R0, 0x2, RZ ;  /* 0x00000002000e7824 */ /* 0x000fe200078e00ff */
[----:B------:R-:W-:Y:S01]  /*2770*/  @UP1 ULOP3.LUT UR4, UR4, 0x1, UR6, 0x78, !UPT ;  /* 0x0000000104041892 */ /* 0x000fe2000f8e7806 */
[----:B------:R-:W-:Y:S01]  /*2780*/  IMAD.WIDE R30, R71, 0x80, RZ ;  /* 0x00000080471e7825 */ /* 0x000fe200078e02ff */
[----:B------:R-:W-:-:S02]  /*2790*/  ISETP.GE.OR P0, PT, R24, UR12, P0 ;  /* 0x0000000c18007c0c */ /* 0x000fc40008706670 */
[----:B------:R-:W-:Y:S01]  /*27a0*/  LOP3.LUT R14, R25, 0x6, R14, 0xf8, !PT ;  /* 0x00000006190e7812 */ /* 0x000fe200078ef80e */
[C---:B------:R-:W-:Y:S01]  /*27b0*/  IMAD R29, R73.reuse, UR11, R8 ;  /* 0x0000000b491d7c24 */ /* 0x040fe2000f8e0208 */
[----:B------:R-:W-:Y:S01]  /*27c0*/  IADD3 R27, -R24, UR12, R27 ;  /* 0x0000000c181b7c10 */ /* 0x000fe2000fffe11b */
[----:B------:R-:W-:Y:S01]  /*27d0*/  IMAD.IADD R28, R28, 0x1, -R25 ;  /* 0x000000011c1c7824 */ /* 0x000fe200078e0a19 */
[----:B------:R-:W-:Y:S01]  /*27e0*/  SHF.R.S32.HI R15, RZ, 0x1f, R14 ;  /* 0x0000001fff0f7819 */ /* 0x000fe2000001140e */
[----:B------:R-:W-:Y:S01]  /*27f0*/  IMAD.MOV.U32 R26, RZ, RZ, -0x1 ;  /* 0xffffffffff1a7424 */ /* 0x000fe200078e00ff */
[----:B------:R-:W-:Y:S01]  /*2800*/  LOP3.LUT R33, R30, R11, R10, 0xfe, !PT ;  /* 0x0000000b1e217212 */ /* 0x000fe200078efe0a */
[----:B------:R-:W-:-:S04]  /*2810*/  IMAD.WIDE.U32 R8, R73, UR10, R14 ;  /* 0x0000000a49087c25 */ /* 0x000fc8000f8e000e */
[----:B------:R-:W-:Y:S01]  /*2820*/  IMAD.IADD R9, R9, 0x1, R29 ;  /* 0x0000000109097824 */ /* 0x000fe200078e021d */
[----:B------:R-:W-:Y:S06]  /*2830*/  @P0 BRA `(.L_x_37) ;  /* 0x0000002400940947 */ /* 0x000fec0003800000 */
[----:B------:R-:W0:Y:S01]  /*2840*/  LDC.64 R24, c[0x0][0x5c8] ;  /* 0x00017200ff187b82 */ /* 0x000e220000000a00 */
[----:B------:R-:W-:Y:S01]  /*2850*/  ULDC.64 UR6, c[0x0][0x5c0] ;  /* 0x0001700000067ab9 */ /* 0x000fe20000000a00 */
[----:B------:R-:W-:Y:S01]  /*2860*/  BSSY B0, `(.L_x_37) ;  /* 0x0000262000007945 */ /* 0x000fe20003800000 */
[-C--:B0-----:R-:W-:Y:S02]  /*2870*/  IMAD R10, R31, R24.reuse, RZ ;  /* 0x000000181f0a7224 */ /* 0x081fe400078e02ff */
[----:B------:R-:W-:-:S04]  /*2880*/  IMAD.WIDE.U32 R8, R33, R24, R8 ;  /* 0x0000001821087225 */ /* 0x000fc800078e0008 */
[----:B------:R-:W-:Y:S01]  /*2890*/  IMAD R11, R33, R25, R10 ;  /* 0x00000019210b7224 */ /* 0x000fe200078e020a */
[----:B------:R-:W-:Y:S02]  /*28a0*/  LEA R10, P0, R24, R8, 0x3 ;  /* 0x00000008180a7211 */ /* 0x000fe400078018ff */
[----:B------:R-:W-:Y:S01]  /*28b0*/  IADD3 R8, P1, R8, UR6, RZ ;  /* 0x0000000608087c10 */ /* 0x000fe2000ff3e0ff */
[----:B------:R-:W-:Y:S01]  /*28c0*/  IMAD.IADD R9, R9, 0x1, R11 ;  /* 0x0000000109097824 */ /* 0x000fe200078e020b */
[----:B------:R-:W-:-:S04]  /*28d0*/  IADD3 R10, P2, R10, UR6, RZ ;  /* 0x000000060a0a7c10 */ /* 0x000fc8000ff5e0ff */
[----:B------:R-:W-:Y:S02]  /*28e0*/  LEA.HI.X R11, R24, R9, R25, 0x3, P0 ;  /* 0x00000009180b7211 */ /* 0x000fe400000f1c19 */
[----:B----45:R-:W-:Y:S02]  /*28f0*/  FSETP.NEU.AND P0, PT, R12, RZ, PT ;  /* 0x000000ff0c00720b */ /* 0x030fe40003f0d000 */
[----:B------:R-:W-:Y:S02]  /*2900*/  IADD3.X R9, R9, UR7, RZ, P1, !PT ;  /* 0x0000000709097c10 */ /* 0x000fe40008ffe4ff */
[----:B------:R-:W-:-:S09]  /*2910*/  IADD3.X R11, R11, UR7, RZ, P2, !PT ;  /* 0x000000070b0b7c10 */ /* 0x000fd200097fe4ff */
[----:B------:R-:W-:Y:S05]  /*2920*/  @!P0 BRA `(.L_x_38) ;  /* 0x0000001c00148947 */ /* 0x000fea0003800000 */
[----:B------:R-:W-:Y:S01]  /*2930*/  ULDC.64 UR6, c[0x0][0x5b8] ;  /* 0x00016e0000067ab9 */ /* 0x000fe20000000a00 */
[----:B------:R-:W-:Y:S01]  /*2940*/  ISETP.GE.AND P0, PT, R28, 0x1, PT ;  /* 0x000000011c00780c */ /* 0x000fe20003f06270 */
[----:B------:R-:W-:Y:S01]  /*2950*/  IMAD R32, R32, UR6, RZ ;  /* 0x0000000620207c24 */ /* 0x000fe2000f8e02ff */
[----:B------:R-:W-:Y:S01]  /*2960*/  ULDC.64 UR10, c[0x0][0x5a8] ;  /* 0x00016a00000a7ab9 */ /* 0x000fe20000000a00 */
[----:B------:R-:W-:Y:S01]  /*2970*/  IMAD.WIDE.U32 R24, R73, UR6, R14 ;  /* 0x0000000649187c25 */ /* 0x000fe2000f8e000e */
[----:B------:R-:W-:Y:S01]  /*2980*/  ISETP.LT.OR P3, PT, R27, 0x1, !P0 ;  /* 0x000000011b00780c */ /* 0x000fe20004761670 */
[----:B------:R-:W-:Y:S02]  /*2990*/  BSSY B1, `(.L_x_39) ;  /* 0x000000c000017945 */ /* 0x000fe40003800000 */
[----:B------:R-:W-:Y:S01]  /*29a0*/  IMAD R73, R73, UR7, R32 ;  /* 0x0000000749497c24 */ /* 0x000fe2000f8e0220 */
[----:B------:R-:W-:Y:S02]  /*29b0*/  ULDC.64 UR6, c[0x0][0x5b0] ;  /* 0x00016c0000067ab9 */ /* 0x000fe40000000a00 */
[----:B------:R-:W-:-:S02]  /*29c0*/  IMAD R29, R31, UR6, RZ ;  /* 0x000000061f1d7c24 */ /* 0x000fc4000f8e02ff */
[----:B------:R-:W-:Y:S02]  /*29d0*/  IMAD.IADD R25, R25, 0x1, R73 ;  /* 0x0000000119197824 */ /* 0x000fe400078e0249 */
[C---:B------:R-:W-:Y:S02]  /*29e0*/  IMAD R29, R33.reuse, UR7, R29 ;  /* 0x00000007211d7c24 */ /* 0x040fe4000f8e021d */
[----:B------:R-:W-:-:S03]  /*29f0*/  IMAD.WIDE.U32 R14, R33, UR6, R24 ;  /* 0x00000006210e7c25 */ /* 0x000fc6000f8e0018 */
[----:B------:R-:W-:-:S04]  /*2a00*/  IADD3 R14, P1, R14, UR10, RZ ;  /* 0x0000000a0e0e7c10 */ /* 0x000fc8000ff3e0ff */
[--C-:B------:R-:W-:Y:S02]  /*2a10*/  IADD3.X R15, R15, UR11, R29.reuse, P1, !PT ;  /* 0x0000000b0f0f7c10 */ /* 0x100fe40008ffe41d */
[----:B------:R-:W-:Y:S01]  /*2a20*/  PRMT R29, RZ, 0x7610, R29 ;  /* 0x00007610ff1d7816 */ /* 0x000fe2000000001d */
[----:B------:R-:W-:Y:S06]  /*2a30*/  @P3 BRA `(.L_x_40) ;  /* 0x0000000000043947 */ /* 0x000fec0003800000 */
[----:B------:R0:W5:Y:S02]  /*2a40*/  LDG.E.U8 R29, desc[UR16][R14.64] ;  /* 0x000000100e1d7981 */ /* 0x000164000c1e1100 */
.L_x_40:
[----:B------:R-:W-:Y:S05]  /*2a50*/  BSYNC B1 ;  /* 0x0000000000017941 */ /* 0x000fea0003800000 */
.L_x_39:
[----:B-----5:R-:W-:Y:S01]  /*2a60*/  LOP3.LUT R29, R29, 0xff, RZ, 0xc0, !PT ;  /* 0x000000ff1d1d7812 */ /* 0x020fe200078ec0ff */
[----:B------:R-:W-:Y:S01]  /*2a70*/  BSSY B1, `(.L_x_41) ;  /* 0x000000c000017945 */ /* 0x000fe20003800000 */
[----:B------:R-:W-:Y:S02]  /*2a80*/  ISETP.GE.AND P1, PT, R28, 0x2, PT ;  /* 0x000000021c00780c */ /* 0x000fe40003f26270 */
[----:B------:R-:W-:Y:S02]  /*2a90*/  F2FP.F16.E4M3.UNPACK_B R29, R29 ;  /* 0x0000001dff1d723e */ /* 0x000fe400020006ff */
[----:B------:R-:W-:-:S03]  /*2aa0*/  ISETP.LT.OR P2, PT, R27, 0x1, !P1 ;  /* 0x000000011b00780c */ /* 0x000fc60004f41670 */
[----:B------:R-:W-:-:S05]  /*2ab0*/  HADD2.F32 R29, -RZ, R29.H0_H0 ;  /* 0x2000001dff1d7230 */ /* 0x000fca0000004100 */
[----:B------:R-:W-:Y:S01]  /*2ac0*/  FMUL R32, R29, R12 ;  /* 0x0000000c1d207220 */ /* 0x000fe20000400000 */
[----:B------:R-:W-:-:S03]  /*2ad0*/  PRMT R29, RZ, 0x7610, R29 ;  /* 0x00007610ff1d7816 */ /* 0x000fc6000000001d */
[----:B--2---:R-:W-:-:S05]  /*2ae0*/  FFMA R32, R79, R7, R32 ;  /* 0x000000074f207223 */ /* 0x004fca0000000020 */
[----:B------:R-:W-:-:S05]  /*2af0*/  F2FP.SATFINITE.E4M3.F32.PACK_AB_MERGE_C R35, RZ, R32, RZ ;  /* 0x00000020ff23723e */ /* 0x000fca00048070ff */
[----:B------:R1:W-:Y:S01]  /*2b00*/  @!P3 STG.E.U8 desc[UR16][R8.64], R35 ;  /* 0x000000230800b986 */ /* 0x0003e2000c101110 */
[----:B------:R-:W-:Y:S05]  /*2b10*/  @P2 BRA `(.L_x_42) ;  /* 0x0000000000042947 */ /* 0x000fea0003800000 */
[----:B------:R2:W5:Y:S02]  /*2b20*/  LDG.E.U8 R29, desc[UR16][R14.64+0x1] ;  /* 0x000001100e1d7981 */ /* 0x000564000c1e1100 */
.L_x_42:
[----:B------:R-:W-:Y:S05]  /*2b30*/  BSYNC B1 ;  /* 0x0000000000017941 */ /* 0x000fea0003800000 */
.L_x_41:
[----:B-----5:R-:W-:Y:S01]  /*2b40*/  LOP3.LUT R29, R29, 0xff, RZ, 0xc0, !PT ;  /* 0x000000ff1d1d7812 */ /* 0x020fe200078ec0ff */
[----:B------:R-:W-:Y:S01]  /*2b50*/  BSSY B1, `(.L_x_43) ;  /* 0x0000012000017945 */ /* 0x000fe20003800000 */
[----:B------:R-:W-:Y:S02]  /*2b60*/  IADD3 R33, P3, R33, 0x8, RZ ;  /* 0x0000000821217810 */ /* 0x000fe40007f7e0ff */
[----:B------:R-:W-:Y:S02]  /*2b70*/  F2FP.F16.E4M3.UNPACK_B R29, R29 ;  /* 0x0000001dff1d723e */ /* 0x000fe400020006ff */
[----:B------:R-:W-:Y:S01]  /*2b80*/  ISETP.LT.OR P0, PT, R27, 0x9, !P0 ;  /* 0x000000091b00780c */ /* 0x000fe20004701670 */
[----:B------:R-:W-:Y:S02]  /*2b90*/  IMAD.X R30, RZ, RZ, R31, P3 ;  /* 0x000000ffff1e7224 */ /* 0x000fe400018e061f */
[----:B------:R-:W-:Y:S02]  /*2ba0*/  HADD2.F32 R29, -RZ, R29.H0_H0 ;  /* 0x2000001dff1d7230 */ /* 0x000fe40000004100 */
[----:B------:R-:W-:-:S02]  /*2bb0*/  IMAD R30, R30, UR6, RZ ;  /* 0x000000061e1e7c24 */ /* 0x000fc4000f8e02ff */
[----:B------:R-:W-:-:S04]  /*2bc0*/  IMAD.WIDE.U32 R24, R33, UR6, R24 ;  /* 0x0000000621187c25 */ /* 0x000fc8000f8e0018 */
[----:B------:R-:W-:Y:S01]  /*2bd0*/  FMUL R29, R29, R12 ;  /* 0x0000000c1d1d7220 */ /* 0x000fe20000400000 */
[----:B------:R-:W-:-:S03]  /*2be0*/  IMAD R33, R33, UR7, R30 ;  /* 0x0000000721217c24 */ /* 0x000fc6000f8e021e */
[----:B------:R-:W-:Y:S01]  /*2bf0*/  FFMA R29, R80, R7, R29 ;  /* 0x00000007501d7223 */ /* 0x000fe2000000001d */
[----:B------:R-:W-:-:S04]  /*2c00*/  IADD3 R24, P3, R24, UR10, RZ ;  /* 0x0000000a18187c10 */ /* 0x000fc8000ff7e0ff */
[----:B------:R-:W-:Y:S02]  /*2c10*/  F2FP.SATFINITE.E4M3.F32.PACK_AB_MERGE_C R31, RZ, R29, RZ ;  /* 0x0000001dff1f723e */ /* 0x000fe400048070ff */
[----:B------:R-:W-:Y:S02]  /*2c20*/  IADD3.X R25, R25, UR11, R33, P3, !PT ;  /* 0x0000000b19197c10 */ /* 0x000fe40009ffe421 */
[----:B------:R-:W-:Y:S01]  /*2c30*/  PRMT R29, RZ, 0x7610, R29 ;  /* 0x00007610ff1d7816 */ /* 0x000fe2000000001d */
[----:B------:R3:W-:Y:S01]  /*2c40*/  @!P2 STG.E.U8 desc[UR16][R8.64+0x1], R31 ;  /* 0x0000011f0800a986 */ /* 0x0007e2000c101110 */
[----:B------:R-:W-:Y:S05]  /*2c50*/  @P0 BRA `(.L_x_44) ;  /* 0x0000000000040947 */ /* 0x000fea0003800000 */
[----:B------:R4:W5:Y:S02]  /*2c60*/  LDG.E.U8 R29, desc[UR16][R24.64] ;  /* 0x00000010181d7981 */ /* 0x000964000c1e1100 */
.L_x_44:
[----:B------:R-:W-:Y:S05]  /*2c70*/  BSYNC B1 ;  /* 0x0000000000017941 */ /* 0x000fea0003800000 */
.L_x_43:
[----:B-----5:R-:W-:Y:S01]  /*2c80*/  LOP3.LUT R29, R29, 0xff, RZ, 0xc0, !PT ;  /* 0x000000ff1d1d7812 */ /* 0x020fe200078ec0ff */
[----:B------:R-:W-:Y:S01]  /*2c90*/  BSSY B1, `(.L_x_45) ;  /* 0x000000b000017945 */ /* 0x000fe20003800000 */
[----:B------:R-:W-:Y:S02]  /*2ca0*/  ISETP.LT.OR P1, PT, R27, 0x9, !P1 ;  /* 0x000000091b00780c */ /* 0x000fe40004f21670 */
[----:B------:R-:W-:-:S05]  /*2cb0*/  F2FP.F16.E4M3.UNPACK_B R29, R29 ;  /* 0x0000001dff1d723e */ /* 0x000fca00020006ff */
[----:B------:R-:W-:-:S05]  /*2cc0*/  HADD2.F32 R29, -RZ, R29.H0_H0 ;  /* 0x2000001dff1d7230 */ /* 0x000fca0000004100 */
[----:B------:R-:W-:Y:S01]  /*2cd0*/  FMUL R30, R29, R12 ;  /* 0x0000000c1d1e7220 */ /* 0x000fe20000400000 */
[----:B------:R-:W-:-:S03]  /*2ce0*/  PRMT R29, RZ, 0x7610, R29 ;  /* 0x00007610ff1d7816 */ /* 0x000fc6000000001d */
[----:B------:R-:W-:-:S05]  /*2cf0*/  FFMA R30, R77, R7, R30 ;  /* 0x000000074d1e7223 */ /* 0x000fca000000001e */
[----:B---3--:R-:W-:-:S05]  /*2d00*/  F2FP.SATFINITE.E4M3.F32.PACK_AB_MERGE_C R31, RZ, R30, RZ ;  /* 0x0000001eff1f723e */ /* 0x008fca00048070ff */
[----:B------:R3:W-:Y:S01]  /*2d10*/  @!P0 STG.E.U8 desc[UR16][R10.64], R31 ;  /* 0x0000001f0a008986 */ /* 0x0007e2000c101110 */
[----:B------:R-:W-:Y:S05]  /*2d20*/  @P1 BRA `(.L_x_46) ;  /* 0x0000000000041947 */ /* 0x000fea0003800000 */
[----:B------:R0:W5:Y:S02]  /*2d30*/  LDG.E.U8 R29, desc[UR16][R24.64+0x1] ;  /* 0x00000110181d7981 */ /* 0x000164000c1e1100 */
.L_x_46:
[----:B------:R-:W-:Y:S05]  /*2d40*/  BSYNC B1 ;  /* 0x0000000000017941 */ /* 0x000fea0003800000 */
.L_x_45:
[----:B-----5:R-:W-:Y:S01]  /*2d50*/  LOP3.LUT R29, R29, 0xff, RZ, 0xc0, !PT ;  /* 0x000000ff1d1d7812 */ /* 0x020fe200078ec0ff */
[----:B------:R-:W-:Y:S01]  /*2d60*/  BSSY B1, `(.L_x_47) ;  /* 0x000000c000017945 */ /* 0x000fe20003800000 */
[----:B------:R-:W-:Y:S02]  /*2d70*/  ISETP.GE.AND P0, PT, R28, 0x9, PT ;  /* 0x000000091c00780c */ /* 0x000fe40003f06270 */
[----:B------:R-:W-:Y:S02]  /*2d80*/  F2FP.F16.E4M3.UNPACK_B R29, R29 ;  /* 0x0000001dff1d723e */ /* 0x000fe400020006ff */
[----:B------:R-:W-:-:S03]  /*2d90*/  ISETP.LT.OR P2, PT, R27, 0x1, !P0 ;  /* 0x000000011b00780c */ /* 0x000fc60004741670 */
[----:B------:R-:W-:-:S05]  /*2da0*/  HADD2.F32 R29, -RZ, R29.H0_H0 ;  /* 0x2000001dff1d7230 */ /* 0x000fca0000004100 */
[----:B------:R-:W-:-:S04]  /*2db0*/  FMUL R29, R29, R12 ;  /* 0x0000000c1d1d7220 */ /* 0x000fc80000400000 */
[----:B------:R-:W-:-:S05]  /*2dc0*/  FFMA R29, R78, R7, R29 ;  /* 0x000000074e1d7223 */ /* 0x000fca000000001d */
[----:B---3--:R-:W-:Y:S02]  /*2dd0*/  F2FP.SATFINITE.E4M3.F32.PACK_AB_MERGE_C R31, RZ, R29, RZ ;  /* 0x0000001dff1f723e */ /* 0x008fe400048070ff */
[----:B------:R-:W-:-:S03]  /*2de0*/  PRMT R29, RZ, 0x7610, R29 ;  /* 0x00007610ff1d7816 */ /* 0x000fc6000000001d */
[----:B------:R3:W-:Y:S01]  /*2df0*/  @!P1 STG.E.U8 desc[UR16][R10.64+0x1], R31 ;  /* 0x0000011f0a009986 */ /* 0x0007e2000c101110 */
[----:B------:R-:W-:Y:S05]  /*2e00*/  @P2 BRA `(.L_x_48) ;  /* 0x0000000000042947 */ /* 0x000fea0003800000 */
[----:B------:R0:W5:Y:S02]  /*2e10*/  LDG.E.U8 R29, desc[UR16][R14.64+0x8] ;  /* 0x000008100e1d7981 */ /* 0x000164000c1e1100 */
.L_x_48:
[----:B------:R-:W-:Y:S05]  /*2e20*/  BSYNC B1 ;  /* 0x0000000000017941 */ /* 0x000fea0003800000 */
.L_x_47:
        /* <DEDUP_REMOVED lines=13> */
.L_x_50:
[----:B------:R-:W-:Y:S05]  /*2f00*/  BSYNC B1 ;  /* 0x0000000000017941 */ /* 0x000fea0003800000 */
.L_x_49:
[----:B-----5:R-:W-:Y:S01]  /*2f10*/  LOP3.LUT R29, R29, 0xff, RZ, 0xc0, !PT ;  /* 0x000000ff1d1d7812 */ /* 0x020fe200078ec0ff */
[----:B------:R-:W-:Y:S01]  /*2f20*/  BSSY B1, `(.L_x_51) ;  /* 0x000000b000017945 */ /* 0x000fe20003800000 */
[----:B------:R-:W-:Y:S02]  /*2f30*/  ISETP.LT.OR P0, PT, R27, 0x9, !P0 ;  /* 0x000000091b00780c */ /* 0x000fe40004701670 */
[----:B------:R-:W-:-:S05]  /*2f40*/  F2FP.F16.E4M3.UNPACK_B R29, R29 ;  /* 0x0000001dff1d723e */ /* 0x000fca00020006ff */
        /* <DEDUP_REMOVED lines=8> */
.L_x_52:
[----:B------:R-:W-:Y:S05]  /*2fd0*/  BSYNC B1 ;  /* 0x0000000000017941 */ /* 0x000fea0003800000 */
.L_x_51:
        /* <DEDUP_REMOVED lines=12> */
.L_x_54:
[----:B------:R-:W-:Y:S05]  /*30a0*/  BSYNC B1 ;  /* 0x0000000000017941 */ /* 0x000fea0003800000 */
.L_x_53:
        /* <DEDUP_REMOVED lines=13> */
.L_x_56:
[----:B------:R-:W-:Y:S05]  /*3180*/  BSYNC B1 ;  /* 0x0000000000017941 */ /* 0x000fea0003800000 */
.L_x_55:
        /* <DEDUP_REMOVED lines=13> */
.L_x_58:
[----:B------:R-:W-:Y:S05]  /*3260*/  BSYNC B1 ;  /* 0x0000000000017941 */ /* 0x000fea0003800000 */
.L_x_57:
        /* <DEDUP_REMOVED lines=12> */
.L_x_60:
[----:B------:R-:W-:Y:S05]  /*3330*/  BSYNC B1 ;  /* 0x0000000000017941 */ /* 0x000fea0003800000 */
.L_x_59:
        /* <DEDUP_REMOVED lines=12> */
.L_x_62:
[----:B------:R-:W-:Y:S05]  /*3400*/  BSYNC B1 ;  /* 0x0000000000017941 */ /* 0x000fea0003800000 */
.L_x_61:
        /* <DEDUP_REMOVED lines=13> */
.L_x_64:
[----:B------:R-:W-:Y:S05]  /*34e0*/  BSYNC B1 ;  /* 0x0000000000017941 */ /* 0x000fea0003800000 */
.L_x_63:
        /* <DEDUP_REMOVED lines=13> */
.L_x_66:
[----:B------:R-:W-:Y:S05]  /*35c0*/  BSYNC B1 ;  /* 0x0000000000017941 */ /* 0x000fea0003800000 */
.L_x_65:
        /* <DEDUP_REMOVED lines=12> */
.L_x_68:
[----:B------:R-:W-:Y:S05]  /*3690*/  BSYNC B1 ;  /* 0x0000000000017941 */ /* 0x000fea0003800000 */
.L_x_67:
        /* <DEDUP_REMOVED lines=12> */
.L_x_70:
[----:B------:R-:W-:Y:S05]  /*3760*/  BSYNC B1 ;  /* 0x0000000000017941 */ /* 0x000fea0003800000 */
.L_x_69:
        /* <DEDUP_REMOVED lines=13> */
.L_x_72:
[----:B------:R-:W-:Y:S05]  /*3840*/  BSYNC B1 ;  /* 0x0000000000017941 */ /* 0x000fea0003800000 */
.L_x_71:
        /* <DEDUP_REMOVED lines=13> */
.L_x_74:
[----:B------:R-:W-:Y:S05]  /*3920*/  BSYNC B1 ;  /* 0x0000000000017941 */ /* 0x000fea0003800000 */
.L_x_73:
        /* <DEDUP_REMOVED lines=12> */
.L_x_76:
[----:B------:R-:W-:Y:S05]  /*39f0*/  BSYNC B1 ;  /* 0x0000000000017941 */ /* 0x000fea0003800000 */
.L_x_75:
        /* <DEDUP_REMOVED lines=12> */
.L_x_78:
[----:B------:R-:W-:Y:S05]  /*3ac0*/  BSYNC B1 ;  /* 0x0000000000017941 */ /* 0x000fea0003800000 */
.L_x_77:
        /* <DEDUP_REMOVED lines=13> */
.L_x_80:
[----:B------:R-:W-:Y:S05]  /*3ba0*/  BSYNC B1 ;  /* 0x0000000000017941 */ /* 0x000fea0003800000 */
.L_x_79:
        /* <DEDUP_REMOVED lines=13> */
.L_x_82:
[----:B------:R-:W-:Y:S05]  /*3c80*/  BSYNC B1 ;  /* 0x0000000000017941 */ /* 0x000fea0003800000 */
.L_x_81:
        /* <DEDUP_REMOVED lines=12> */
.L_x_84:
[----:B------:R-:W-:Y:S05]  /*3d50*/  BSYNC B1 ;  /* 0x0000000000017941 */ /* 0x000fea0003800000 */
.L_x_83:
[----:B-----5:R-:W-:Y:S01]  /*3d60*/  LOP3.LUT R29, R29, 0xff, RZ, 0xc0, !PT ;  /* 0x000000ff1d1d7812 */ /* 0x020fe200078ec0ff */
[----:B------:R-:W-:Y:S01]  /*3d70*/  BSSY B1, `(.L_x_85) ;  /* 0x000000b000017945 */ /* 0x000fe20003800000 */
[----:B------:R-:W-:Y:S02]  /*3d80*/  ISETP.LT.OR P1, PT, R27, 0x9, !P1 ;  /* 0x000000091b00780c */ /* 0x000fe40004f21670 */
[----:B------:R-:W-:-:S05]  /*3d90*/  F2FP.F16.E4M3.UNPACK_B R29, R29 ;  /* 0x0000001dff1d723e */ /* 0x000fca00020006ff */
[----:B------:R-:W-:-:S05]  /*3da0*/  HADD2.F32 R29, -RZ, R29.H0_H0 ;  /* 0x2000001dff1d7230 */ /* 0x000fca0000004100 */
[----:B------:R-:W-:-:S04]  /*3db0*/  FMUL R30, R29, R12 ;  /* 0x0000000c1d1e7220 */ /* 0x000fc80000400000 */
[----:B------:R-:W-:Y:S01]  /*3dc0*/  FFMA R30, R23, R7, R30 ;  /* 0x00000007171e7223 */ /* 0x000fe2000000001e */
[----:B------:R-:W-:-:S04]  /*3dd0*/  PRMT R23, RZ, 0x7610, R23 ;  /* 0x00007610ff177816 */ /* 0x000fc80000000017 */
[----:B------:R-:W-:-:S05]  /*3de0*/  F2FP.SATFINITE.E4M3.F32.PACK_AB_MERGE_C R29, RZ, R30, RZ ;  /* 0x0000001eff1d723e */ /* 0x000fca00048070ff */
[----:B------:R0:W-:Y:S01]  /*3df0*/  @!P0 STG.E.U8 desc[UR16][R10.64+0x28], R29 ;  /* 0x0000281d0a008986 */ /* 0x0001e2000c101110 */
[----:B------:R-:W-:Y:S05]  /*3e00*/  @P1 BRA `(.L_x_86) ;  /* 0x0000000000041947 */ /* 0x000fea0003800000 */
[----:B------:R0:W5:Y:S02]  /*3e10*/  LDG.E.U8 R23, desc[UR16][R24.64+0x29] ;  /* 0x0000291018177981 */ /* 0x000164000c1e1100 */
.L_x_86:
[----:B------:R-:W-:Y:S05]  /*3e20*/  BSYNC B1 ;  /* 0x0000000000017941 */ /* 0x000fea0003800000 */
.L_x_85:
        /* <DEDUP_REMOVED lines=8> */
[----:B0-----:R-:W-:Y:S02]  /*3eb0*/  F2FP.SATFINITE.E4M3.F32.PACK_AB_MERGE_C R29, RZ, R23, RZ ;  /* 0x00000017ff1d723e */ /* 0x001fe400048070ff */
[----:B------:R-:W-:-:S03]  /*3ec0*/  PRMT R23, RZ, 0x7610, R23 ;  /* 0x00007610ff177816 */ /* 0x000fc60000000017 */
[----:B------:R0:W-:Y:S01]  /*3ed0*/  @!P1 STG.E.U8 desc[UR16][R10.64+0x29], R29 ;  /* 0x0000291d0a009986 */ /* 0x0001e2000c101110 */
[----:B------:R-:W-:Y:S05]  /*3ee0*/  @P2 BRA `(.L_x_88) ;  /* 0x0000000000042947 */ /* 0x000fea0003800000 */
[----:B------:R0:W5:Y:S02]  /*3ef0*/  LDG.E.U8 R23, desc[UR16][R14.64+0x30] ;  /* 0x000030100e177981 */ /* 0x000164000c1e1100 */
.L_x_88:
[----:B------:R-:W-:Y:S05]  /*3f00*/  BSYNC B1 ;  /* 0x0000000000017941 */ /* 0x000fea0003800000 */
.L_x_87:
[----:B-----5:R-:W-:Y:S01]  /*3f10*/  LOP3.LUT R23, R23, 0xff, RZ, 0xc0, !PT ;  /* 0x000000ff17177812 */ /* 0x020fe200078ec0ff */
[----:B------:R-:W-:Y:S01]  /*3f20*/  BSSY B1, `(.L_x_89) ;  /* 0x000000c000017945 */ /* 0x000fe20003800000 */
[----:B------:R-:W-:Y:S02]  /*3f30*/  ISETP.GE.AND P1, PT, R28, 0x32, PT ;  /* 0x000000321c00780c */ /* 0x000fe40003f26270 */
[----:B------:R-:W-:Y:S02]  /*3f40*/  F2FP.F16.E4M3.UNPACK_B R23, R23 ;  /* 0x00000017ff17723e */ /* 0x000fe400020006ff */
[----:B------:R-:W-:-:S03]  /*3f50*/  ISETP.LT.OR P3, PT, R27, 0x1, !P1 ;  /* 0x000000011b00780c */ /* 0x000fc60004f61670 */
        /* <DEDUP_REMOVED lines=8> */
.L_x_90:
[----:B------:R-:W-:Y:S05]  /*3fe0*/  BSYNC B1 ;  /* 0x0000000000017941 */ /* 0x000fea0003800000 */
.L_x_89:
[----:B-----5:R-:W-:Y:S01]  /*3ff0*/  LOP3.LUT R21, R21, 0xff, RZ, 0xc0, !PT ;  /* 0x000000ff15157812 */ /* 0x020fe200078ec0ff */
[----:B------:R-:W-:Y:S01]  /*4000*/  BSSY B1, `(.L_x_91) ;  /* 0x000000b000017945 */ /* 0x000fe20003800000 */
[----:B------:R-:W-:Y:S02]  /*4010*/  ISETP.LT.OR P0, PT, R27, 0x9, !P0 ;  /* 0x000000091b00780c */ /* 0x000fe40004701670 */
[----:B------:R-:W-:-:S05]  /*4020*/  F2FP.F16.E4M3.UNPACK_B R21, R21 ;  /* 0x00000015ff15723e */ /* 0x000fca00020006ff */
        /* <DEDUP_REMOVED lines=8> */
.L_x_92:
[----:B------:R-:W-:Y:S05]  /*40b0*/  BSYNC B1 ;  /* 0x0000000000017941 */ /* 0x000fea0003800000 */
.L_x_91:
        /* <DEDUP_REMOVED lines=12> */
.L_x_94:
[----:B------:R-:W-:Y:S05]  /*4180*/  BSYNC B1 ;  /* 0x0000000000017941 */ /* 0x000fea0003800000 */
.L_x_93:
        /* <DEDUP_REMOVED lines=13> */
.L_x_96:
[----:B------:R-:W-:Y:S05]  /*4260*/  BSYNC B1 ;  /* 0x0000000000017941 */ /* 0x000fea0003800000 */
.L_x_95:
        /* <DEDUP_REMOVED lines=13> */
.L_x_98:
[----:B------:R-:W-:Y:S05]  /*4340*/  BSYNC B1 ;  /* 0x0000000000017941 */ /* 0x000fea0003800000 */
.L_x_97:
[----:B-----5:R-:W-:Y:S01]  /*4350*/  LOP3.LUT R17, R17, 0xff, RZ, 0xc0, !PT ;  /* 0x000000ff11117812 */ /* 0x020fe200078ec0ff */
[----:B------:R-:W-:Y:S01]  /*4360*/  BSSY B1, `(.L_x_99) ;  /* 0x000000b000017945 */ /* 0x000fe20003800000 */
[----:B------:R-:W-:Y:S02]  /*4370*/  ISETP.LT.OR P0, PT, R27, 0x9, !P0 ;  /* 0x000000091b00780c */ /* 0x000fe40004701670 */
[----:B------:R-:W-:Y:S02]  /*4380*/  F2FP.F16.E4M3.UNPACK_B R17, R17 ;  /* 0x00000011ff11723e */ /* 0x000fe400020006ff */
[----:B0-2---:R-:W-:-:S03]  /*4390*/  PRMT R14, RZ, 0x7610, R14 ;  /* 0x00007610ff0e7816 */ /* 0x005fc6000000000e */
[----:B------:R-:W-:-:S05]  /*43a0*/  HADD2.F32 R17, -RZ, R17.H0_H0 ;  /* 0x20000011ff117230 */ /* 0x000fca0000004100 */
[----:B------:R-:W-:-:S04]  /*43b0*/  FMUL R17, R17, R12 ;  /* 0x0000000c11117220 */ /* 0x000fc80000400000 */
[----:B------:R-:W-:-:S05]  /*43c0*/  FFMA R17, R18, R7, R17 ;  /* 0x0000000712117223 */ /* 0x000fca0000000011 */
[----:B------:R-:W-:-:S05]  /*43d0*/  F2FP.SATFINITE.E4M3.F32.PACK_AB_MERGE_C R17, RZ, R17, RZ ;  /* 0x00000011ff11723e */ /* 0x000fca00048070ff */
[----:B------:R0:W-:Y:S01]  /*43e0*/  @!P3 STG.E.U8 desc[UR16][R8.64+0x39], R17 ;  /* 0x000039110800b986 */ /* 0x0001e2000c101110 */
[----:B------:R-:W-:Y:S05]  /*43f0*/  @P0 BRA `(.L_x_100) ;  /* 0x0000000000040947 */ /* 0x000fea0003800000 */
[----:B------:R2:W5:Y:S02]  /*4400*/  LDG.E.U8 R14, desc[UR16][R24.64+0x38] ;  /* 0x00003810180e7981 */ /* 0x000564000c1e1100 */
.L_x_100:
[----:B------:R-:W-:Y:S05]  /*4410*/  BSYNC B1 ;  /* 0x0000000000017941 */ /* 0x000fea0003800000 */
.L_x_99:
[----:B-----5:R-:W-:Y:S01]  /*4420*/  LOP3.LUT R14, R14, 0xff, RZ, 0xc0, !PT ;  /* 0x000000ff0e0e7812 */ /* 0x020fe200078ec0ff */
[----:B------:R-:W-:Y:S01]  /*4430*/  BSSY B1, `(.L_x_101) ;  /* 0x000000b000017945 */ /* 0x000fe20003800000 */
[----:B------:R-:W-:Y:S02]  /*4440*/  ISETP.LT.OR P1, PT, R27, 0x9, !P1 ;  /* 0x000000091b00780c */ /* 0x000fe40004f21670 */
[----:B------:R-:W-:-:S05]  /*4450*/  F2FP.F16.E4M3.UNPACK_B R14, R14 ;  /* 0x0000000eff0e723e */ /* 0x000fca00020006ff */
[----:B01-3--:R-:W-:-:S05]  /*4460*/  HADD2.F32 R9, -RZ, R14.H0_H0 ;  /* 0x2000000eff097230 */ /* 0x00bfca0000004100 */
[----:B------:R-:W-:-:S04]  /*4470*/  FMUL R8, R9, R12 ;  /* 0x0000000c09087220 */ /* 0x000fc80000400000 */
[----:B------:R-:W-:-:S05]  /*4480*/  FFMA R8, R13, R7, R8 ;  /* 0x000000070d087223 */ /* 0x000fca0000000008 */
[----:B------:R-:W-:Y:S02]  /*4490*/  F2FP.SATFINITE.E4M3.F32.PACK_AB_MERGE_C R9, RZ, R8, RZ ;  /* 0x00000008ff09723e */ /* 0x000fe400048070ff */
[----:B------:R-:W-:-:S03]  /*44a0*/  PRMT R8, RZ, 0x7610, R8 ;  /* 0x00007610ff087816 */ /* 0x000fc60000000008 */
[----:B------:R0:W-:Y:S01]  /*44b0*/  @!P0 STG.E.U8 desc[UR16][R10.64+0x38], R9 ;  /* 0x000038090a008986 */ /* 0x0001e2000c101110 */
[----:B------:R-:W-:Y:S05]  /*44c0*/  @P1 BRA `(.L_x_102) ;  /* 0x0000000000041947 */ /* 0x000fea0003800000 */
[----:B------:R1:W5:Y:S02]  /*44d0*/  LDG.E.U8 R8, desc[UR16][R24.64+0x39] ;  /* 0x0000391018087981 */ /* 0x000364000c1e1100 */
.L_x_102:
[----:B------:R-:W-:Y:S05]  /*44e0*/  BSYNC B1 ;  /* 0x0000000000017941 */ /* 0x000fea0003800000 */
.L_x_101:
[----:B------:R-:W-:Y:S05]  /*44f0*/  @P1 BRA `(.L_x_103) ;  /* 0x0000000800601947 */ /* 0x000fea0003800000 */
[----:B-----5:R-:W-:-:S04]  /*4500*/  LOP3.LUT R8, R8, 0xff, RZ, 0xc0, !PT ;  /* 0x000000ff08087812 */ /* 0x020fc800078ec0ff */
[----:B------:R-:W-:-:S05]  /*4510*/  F2FP.F16.E4M3.UNPACK_B R8, R8 ;  /* 0x00000008ff08723e */ /* 0x000fca00020006ff */
[----:B0-----:R-:W-:-:S05]  /*4520*/  HADD2.F32 R9, -RZ, R8.H0_H0 ;  /* 0x20000008ff097230 */ /* 0x001fca0000004100 */
[----:B------:R-:W-:-:S04]  /*4530*/  FMUL R9, R9, R12 ;  /* 0x0000000c09097220 */ /* 0x000fc80000400000 */
[----:B------:R-:W-:-:S05]  /*4540*/  FFMA R9, R16, R7, R9 ;  /* 0x0000000710097223 */ /* 0x000fca0000000009 */
[----:B------:R-:W-:-:S05]  /*4550*/  F2FP.SATFINITE.E4M3.F32.PACK_AB_MERGE_C R9, RZ, R9, RZ ;  /* 0x00000009ff09723e */ /* 0x000fca00048070ff */
[----:B------:R3:W-:Y:S01]  /*4560*/  STG.E.U8 desc[UR16][R10.64+0x39], R9 ;  /* 0x000039090a007986 */ /* 0x0007e2000c101110 */
[----:B------:R-:W-:Y:S05]  /*4570*/  BRA `(.L_x_103) ;  /* 0x0000000800407947 */ /* 0x000fea0003800000 */
.L_x_38:
[C---:B------:R-:W-:Y:S01]  /*4580*/  ISETP.GE.AND P3, PT, R28.reuse, 0x1, PT ;  /* 0x000000011c00780c */ /* 0x040fe20003f66270 */
[-C--:B--2---:R-:W-:Y:S01]  /*4590*/  FMUL R79, R79, R7.reuse ;  /* 0x000000074f4f7220 */ /* 0x084fe20000400000 */
[----:B------:R-:W-:Y:S01]  /*45a0*/  ISETP.GE.AND P0, PT, R28, 0x2, PT ;  /* 0x000000021c00780c */ /* 0x000fe20003f06270 */
[-C--:B------:R-:W-:Y:S01]  /*45b0*/  FMUL R80, R80, R7.reuse ;  /* 0x0000000750507220 */ /* 0x080fe20000400000 */
[----:B------:R-:W-:Y:S01]  /*45c0*/  ISETP.LT.OR P1, PT, R27, 0x1, !P3 ;  /* 0x000000011b00780c */ /* 0x000fe20005f21670 */
[-C--:B------:R-:W-:Y:S01]  /*45d0*/  FMUL R77, R77, R7.reuse ;  /* 0x000000074d4d7220 */ /* 0x080fe20000400000 */
[C---:B------:R-:W-:Y:S01]  /*45e0*/  ISETP.LT.OR P2, PT, R27.reuse, 0x1, !P0 ;  /* 0x000000011b00780c */ /* 0x040fe20004741670 */
[-C--:B------:R-:W-:Y:S01]  /*45f0*/  FMUL R78, R78, R7.reuse ;  /* 0x000000074e4e7220 */ /* 0x080fe20000400000 */
[----:B------:R-:W-:Y:S01]  /*4600*/  ISETP.LT.OR P3, PT, R27, 0x9, !P3 ;  /* 0x000000091b00780c */ /* 0x000fe20005f61670 */
[----:B------:R-:W-:Y:S01]  /*4610*/  FMUL R75, R75, R7 ;  /* 0x000000074b4b7220 */ /* 0x000fe20000400000 */
[----:B------:R-:W-:Y:S01]  /*4620*/  F2FP.SATFINITE.E4M3.F32.PACK_AB_MERGE_C R79, RZ, R79, RZ ;  /* 0x0000004fff4f723e */ /* 0x000fe200048070ff */
[-C--:B------:R-:W-:Y:S01]  /*4630*/  FMUL R76, R76, R7.reuse ;  /* 0x000000074c4c7220 */ /* 0x080fe20000400000 */
[----:B------:R-:W-:Y:S01]  /*4640*/  F2FP.SATFINITE.E4M3.F32.PACK_AB_MERGE_C R15, RZ, R80, RZ ;  /* 0x00000050ff0f723e */ /* 0x000fe200048070ff */
[----:B------:R-:W-:Y:S01]  /*4650*/  FMUL R74, R74, R7 ;  /* 0x000000074a4a7220 */ /* 0x000fe20000400000 */
[----:B------:R-:W-:Y:S01]  /*4660*/  F2FP.SATFINITE.E4M3.F32.PACK_AB_MERGE_C R77, RZ, R77, RZ ;  /* 0x0000004dff4d723e */ /* 0x000fe200048070ff */
[-C--:B------:R-:W-:Y:S01]  /*4670*/  FMUL R72, R72, R7.reuse ;  /* 0x0000000748487220 */ /* 0x080fe20000400000 */
[----:B------:R-:W-:Y:S01]  /*4680*/  ISETP.LT.OR P0, PT, R27, 0x9, !P0 ;  /* 0x000000091b00780c */ /* 0x000fe20004701670 */
[----:B------:R-:W-:Y:S01]  /*4690*/  @!P1 STG.E.U8 desc[UR16][R8.64], R79 ;  /* 0x0000004f08009986 */ /* 0x000fe2000c101110 */
[C---:B------:R-:W-:Y:S01]  /*46a0*/  ISETP.GE.AND P1, PT, R28.reuse, 0x9, PT ;  /* 0x000000091c00780c */ /* 0x040fe20003f26270 */
[----:B------:R-:W-:Y:S01]  /*46b0*/  FMUL R69, R69, R7 ;  /* 0x0000000745457220 */ /* 0x000fe20000400000 */
[----:B------:R-:W-:Y:S01]  /*46c0*/  F2FP.SATFINITE.E4M3.F32.PACK_AB_MERGE_C R75, RZ, R75, RZ ;  /* 0x0000004bff4b723e */ /* 0x000fe200048070ff */
[----:B------:R0:W-:Y:S01]  /*46d0*/  @!P2 STG.E.U8 desc[UR16][R8.64+0x1], R15 ;  /* 0x0000010f0800a986 */ /* 0x0001e2000c101110 */
[----:B------:R-:W-:Y:S01]  /*46e0*/  ISETP.GE.AND P2, PT, R28, 0xa, PT ;  /* 0x0000000a1c00780c */ /* 0x000fe20003f46270 */
[-C--:B------:R-:W-:Y:S01]  /*46f0*/  FMUL R70, R70, R7.reuse ;  /* 0x0000000746467220 */ /* 0x080fe20000400000 */
[----:B------:R-:W-:Y:S01]  /*4700*/  F2FP.SATFINITE.E4M3.F32.PACK_AB_MERGE_C R25, RZ, R76, RZ ;  /* 0x0000004cff19723e */ /* 0x000fe200048070ff */
[----:B------:R-:W-:Y:S01]  /*4710*/  @!P3 STG.E.U8 desc[UR16][R10.64], R77 ;  /* 0x0000004d0a00b986 */ /* 0x000fe2000c101110 */
[C---:B------:R-:W-:Y:S01]  /*4720*/  ISETP.LT.OR P3, PT, R27.reuse, 0x1, !P1 ;  /* 0x000000011b00780c */ /* 0x040fe20004f61670 */
[-C--:B------:R-:W-:Y:S01]  /*4730*/  FMUL R68, R68, R7.reuse ;  /* 0x0000000744447220 */ /* 0x080fe20000400000 */
[----:B------:R-:W-:Y:S01]  /*4740*/  ISETP.LT.OR P5, PT, R27, 0x1, !P2 ;  /* 0x000000011b00780c */ /* 0x000fe200057a1670 */
[-C--:B------:R-:W-:Y:S01]  /*4750*/  FMUL R67, R67, R7.reuse ;  /* 0x0000000743437220 */ /* 0x080fe20000400000 */
[----:B------:R-:W-:Y:S01]  /*4760*/  ISETP.LT.OR P1, PT, R27, 0x9, !P1 ;  /* 0x000000091b00780c */ /* 0x000fe20004f21670 */
[-C--:B------:R-:W-:Y:S01]  /*4770*/  FMUL R65, R65, R7.reuse ;  /* 0x0000000741417220 */ /* 0x080fe20000400000 */
[----:B------:R-:W-:Y:S01]  /*4780*/  F2FP.SATFINITE.E4M3.F32.PACK_AB_MERGE_C R29, RZ, R74, RZ ;  /* 0x0000004aff1d723e */ /* 0x000fe200048070ff */
[-C--:B------:R-:W-:Y:S01]  /*4790*/  FMUL R66, R66, R7.reuse ;  /* 0x0000000742427220 */ /* 0x080fe20000400000 */
[----:B0-----:R-:W-:Y:S01]  /*47a0*/  F2FP.SATFINITE.E4M3.F32.PACK_AB_MERGE_C R15, RZ, R78, RZ ;  /* 0x0000004eff0f723e */ /* 0x001fe200048070ff */
[-C--:B------:R-:W-:Y:S01]  /*47b0*/  FMUL R64, R64, R7.reuse ;  /* 0x0000000740407220 */ /* 0x080fe20000400000 */
[----:B------:R-:W-:Y:S01]  /*47c0*/  ISETP.LT.OR P2, PT, R27, 0x9, !P2 ;  /* 0x000000091b00780c */ /* 0x000fe20005741670 */
[-C--:B------:R-:W-:Y:S01]  /*47d0*/  FMUL R63, R63, R7.reuse ;  /* 0x000000073f3f7220 */ /* 0x080fe20000400000 */
[----:B------:R-:W-:Y:S01]  /*47e0*/  F2FP.SATFINITE.E4M3.F32.PACK_AB_MERGE_C R31, RZ, R72, RZ ;  /* 0x00000048ff1f723e */ /* 0x000fe200048070ff */
[----:B------:R0:W-:Y:S01]  /*47f0*/  @!P0 STG.E.U8 desc[UR16][R10.64+0x1], R15 ;  /* 0x0000010f0a008986 */ /* 0x0001e2000c101110 */
[C---:B------:R-:W-:Y:S01]  /*4800*/  ISETP.GE.AND P0, PT, R28.reuse, 0x11, PT ;  /* 0x000000111c00780c */ /* 0x040fe20003f06270 */
[----:B------:R-:W-:Y:S01]  /*4810*/  FMUL R61, R61, R7 ;  /* 0x000000073d3d7220 */ /* 0x000fe20000400000 */
[----:B------:R-:W-:Y:S01]  /*4820*/  F2FP.SATFINITE.E4M3.F32.PACK_AB_MERGE_C R69, RZ, R69, RZ ;  /* 0x00000045ff45723e */ /* 0x000fe200048070ff */
[----:B------:R-:W-:Y:S01]  /*4830*/  @!P3 STG.E.U8 desc[UR16][R8.64+0x8], R75 ;  /* 0x0000084b0800b986 */ /* 0x000fe2000c101110 */
[----:B------:R-:W-:Y:S01]  /*4840*/  ISETP.GE.AND P3, PT, R28, 0x12, PT ;  /* 0x000000121c00780c */ /* 0x000fe20003f66270 */
[----:B------:R-:W-:Y:S01]  /*4850*/  FMUL R62, R62, R7 ;  /* 0x000000073e3e7220 */ /* 0x000fe20000400000 */
[----:B------:R-:W-:Y:S01]  /*4860*/  F2FP.SATFINITE.E4M3.F32.PACK_AB_MERGE_C R67, RZ, R67, RZ ;  /* 0x00000043ff43723e */ /* 0x000fe200048070ff */
[----:B------:R1:W-:Y:S01]  /*4870*/  @!P5 STG.E.U8 desc[UR16][R8.64+0x9], R25 ;  /* 0x000009190800d986 */ /* 0x0003e2000c101110 */
[----:B------:R-:W-:Y:S01]  /*4880*/  ISETP.LT.OR P5, PT, R27, 0x1, !P3 ;  /* 0x000000011b00780c */ /* 0x000fe20005fa1670 */
[-C--:B------:R-:W-:Y:S01]  /*4890*/  FMUL R59, R59, R7.reuse ;  /* 0x000000073b3b7220 */ /* 0x080fe20000400000 */
[C---:B------:R-:W-:Y:S01]  /*48a0*/  ISETP.LT.OR P3, PT, R27.reuse, 0x9, !P3 ;  /* 0x000000091b00780c */ /* 0x040fe20005f61670 */
[----:B------:R-:W-:Y:S01]  /*48b0*/  @!P1 STG.E.U8 desc[UR16][R10.64+0x8], R29 ;  /* 0x0000081d0a009986 */ /* 0x000fe2000c101110 */
[----:B------:R-:W-:Y:S01]  /*48c0*/  ISETP.LT.OR P1, PT, R27, 0x1, !P0 ;  /* 0x000000011b00780c */ /* 0x000fe20004721670 */
[-C--:B------:R-:W-:Y:S01]  /*48d0*/  FMUL R60, R60, R7.reuse ;  /* 0x000000073c3c7220 */ /* 0x080fe20000400000 */
[----:B0-----:R-:W-:Y:S01]  /*48e0*/  F2FP.SATFINITE.E4M3.F32.PACK_AB_MERGE_C R15, RZ, R70, RZ ;  /* 0x00000046ff0f723e */ /* 0x001fe200048070ff */
[----:B------:R-:W-:Y:S01]  /*48f0*/  @!P2 STG.E.U8 desc[UR16][R10.64+0x9], R31 ;  /* 0x0000091f0a00a986 */ /* 0x000fe2000c101110 */
[----:B------:R-:W-:Y:S01]  /*4900*/  ISETP.GE.AND P2, PT, R28, 0x19, PT ;  /* 0x000000191c00780c */ /* 0x000fe20003f46270 */
[-C--:B------:R-:W-:Y:S01]  /*4910*/  FMUL R57, R57, R7.reuse ;  /* 0x0000000739397220 */ /* 0x080fe20000400000 */
[C---:B------:R-:W-:Y:S01]  /*4920*/  ISETP.LT.OR P0, PT, R27.reuse, 0x9, !P0 ;  /* 0x000000091b00780c */ /* 0x040fe20004701670 */
[-C--:B------:R-:W-:Y:S01]  /*4930*/  FMUL R58, R58, R7.reuse ;  /* 0x000000073a3a7220 */ /* 0x080fe20000400000 */
[----:B------:R-:W-:Y:S01]  /*4940*/  ISETP.LT.OR P6, PT, R27, 0x1, !P2 ;  /* 0x000000011b00780c */ /* 0x000fe200057c1670 */
[----:B------:R0:W-:Y:S01]  /*4950*/  @!P5 STG.E.U8 desc[UR16][R8.64+0x11], R15 ;  /* 0x0000110f0800d986 */ /* 0x0001e2000c101110 */
[----:B-1----:R-:W-:Y:S01]  /*4960*/  F2FP.SATFINITE.E4M3.F32.PACK_AB_MERGE_C R25, RZ, R68, RZ ;  /* 0x00000044ff19723e */ /* 0x002fe200048070ff */
[----:B------:R-:W-:Y:S01]  /*4970*/  FMUL R56, R56, R7 ;  /* 0x0000000738387220 */ /* 0x000fe20000400000 */
[----:B------:R-:W-:Y:S01]  /*4980*/  F2FP.SATFINITE.E4M3.F32.PACK_AB_MERGE_C R65, RZ, R65, RZ ;  /* 0x00000041ff41723e */ /* 0x000fe200048070ff */
[----:B------:R-:W-:Y:S01]  /*4990*/  @!P1 STG.E.U8 desc[UR16][R8.64+0x10], R69 ;  /* 0x0000104508009986 */ /* 0x000fe2000c101110 */
[----:B------:R-:W-:Y:S01]  /*49a0*/  ISETP.GE.AND P1, PT, R28, 0x1a, PT ;  /* 0x0000001a1c00780c */ /* 0x000fe20003f26270 */
[-C--:B------:R-:W-:Y:S01]  /*49b0*/  FMUL R23, R23, R7.reuse ;  /* 0x0000000717177220 */ /* 0x080fe20000400000 */
[C---:B------:R-:W-:Y:S01]  /*49c0*/  ISETP.LT.OR P2, PT, R27.reuse, 0x9, !P2 ;  /* 0x000000091b00780c */ /* 0x040fe20005741670 */
[----:B------:R1:W-:Y:S01]  /*49d0*/  @!P3 STG.E.U8 desc[UR16][R10.64+0x11], R25 ;  /* 0x000011190a00b986 */ /* 0x0003e2000c101110 */
[----:B------:R-:W-:Y:S01]  /*49e0*/  ISETP.LT.OR P5, PT, R27, 0x1, !P1 ;  /* 0x000000011b00780c */ /* 0x000fe20004fa1670 */
[-C--:B------:R-:W-:Y:S01]  /*49f0*/  FMUL R21, R21, R7.reuse ;  /* 0x0000000715157220 */ /* 0x080fe20000400000 */
[----:B------:R-:W-:Y:S01]  /*4a00*/  ISETP.LT.OR P3, PT, R27, 0x9, !P1 ;  /* 0x000000091b00780c */ /* 0x000fe20004f61670 */
[----:B------:R-:W-:Y:S01]  /*4a10*/  @!P0 STG.E.U8 desc[UR16][R10.64+0x10], R67 ;  /* 0x000010430a008986 */ /* 0x000fe2000c101110 */
[----:B0-----:R-:W-:Y:S01]  /*4a20*/  F2FP.SATFINITE.E4M3.F32.PACK_AB_MERGE_C R15, RZ, R66, RZ ;  /* 0x00000042ff0f723e */ /* 0x001fe200048070ff */
[-C--:B------:R-:W-:Y:S01]  /*4a30*/  FMUL R22, R22, R7.reuse ;  /* 0x0000000716167220 */ /* 0x080fe20000400000 */
[C---:B------:R-:W-:Y:S01]  /*4a40*/  ISETP.GE.AND P0, PT, R28.reuse, 0x21, PT ;  /* 0x000000211c00780c */ /* 0x040fe20003f06270 */
[----:B------:R-:W-:Y:S01]  /*4a50*/  @!P6 STG.E.U8 desc[UR16][R8.64+0x18], R65 ;  /* 0x000018410800e986 */ /* 0x000fe2000c101110 */
[----:B------:R-:W-:Y:S01]  /*4a60*/  ISETP.GE.AND P1, PT, R28, 0x22, PT ;  /* 0x000000221c00780c */ /* 0x000fe20003f26270 */
[-C--:B------:R-:W-:Y:S01]  /*4a70*/  FMUL R19, R19, R7.reuse ;  /* 0x0000000713137220 */ /* 0x080fe20000400000 */
[C---:B------:R-:W-:Y:S01]  /*4a80*/  ISETP.LT.OR P6, PT, R27.reuse, 0x1, !P0 ;  /* 0x000000011b00780c */ /* 0x040fe200047c1670 */
[-C--:B------:R-:W-:Y:S01]  /*4a90*/  FMUL R20, R20, R7.reuse ;  /* 0x0000000714147220 */ /* 0x080fe20000400000 */
[----:B-1----:R-:W-:Y:S01]  /*4aa0*/  F2FP.SATFINITE.E4M3.F32.PACK_AB_MERGE_C R25, RZ, R64, RZ ;  /* 0x00000040ff19723e */ /* 0x002fe200048070ff */
[----:B------:R0:W-:Y:S01]  /*4ab0*/  @!P5 STG.E.U8 desc[UR16][R8.64+0x19], R15 ;  /* 0x0000190f0800d986 */ /* 0x0001e2000c101110 */
[----:B------:R-:W-:Y:S01]  /*4ac0*/  ISETP.LT.OR P5, PT, R27, 0x1, !P1 ;  /* 0x000000011b00780c */ /* 0x000fe20004fa1670 */
[----:B------:R-:W-:Y:S01]  /*4ad0*/  FMUL R17, R17, R7 ;  /* 0x0000000711117220 */ /* 0x000fe20000400000 */
[----:B------:R-:W-:Y:S01]  /*4ae0*/  F2FP.SATFINITE.E4M3.F32.PACK_AB_MERGE_C R63, RZ, R63, RZ ;  /* 0x0000003fff3f723e */ /* 0x000fe200048070ff */
[----:B------:R1:W-:Y:S01]  /*4af0*/  @!P3 STG.E.U8 desc[UR16][R10.64+0x19], R25 ;  /* 0x000019190a00b986 */ /* 0x0003e2000c101110 */
[----:B------:R-:W-:Y:S01]  /*4b00*/  F2FP.SATFINITE.E4M3.F32.PACK_AB_MERGE_C R61, RZ, R61, RZ ;  /* 0x0000003dff3d723e */ /* 0x000fe200048070ff */
[-C--:B------:R-:W-:Y:S01]  /*4b10*/  FMUL R18, R18, R7.reuse ;  /* 0x0000000712127220 */ /* 0x080fe20000400000 */
[----:B------:R-:W-:Y:S01]  /*4b20*/  F2FP.SATFINITE.E4M3.F32.PACK_AB_MERGE_C R29, RZ, R62, RZ ;  /* 0x0000003eff1d723e */ /* 0x000fe200048070ff */
[----:B------:R-:W-:Y:S01]  /*4b30*/  @!P2 STG.E.U8 desc[UR16][R10.64+0x18], R63 ;  /* 0x0000183f0a00a986 */ /* 0x000fe2000c101110 */
[----:B------:R-:W-:Y:S01]  /*4b40*/  ISETP.LT.OR P3, PT, R27, 0x9, !P1 ;  /* 0x000000091b00780c */ /* 0x000fe20004f61670 */
[-C--:B------:R-:W-:Y:S01]  /*4b50*/  FMUL R13, R13, R7.reuse ;  /* 0x000000070d0d7220 */ /* 0x080fe20000400000 */
[----:B------:R-:W-:Y:S01]  /*4b60*/  ISETP.GE.AND P2, PT, R28, 0x29, PT ;  /* 0x000000291c00780c */ /* 0x000fe20003f46270 */
[----:B------:R-:W-:Y:S01]  /*4b70*/  @!P6 STG.E.U8 desc[UR16][R8.64+0x20], R61 ;  /* 0x0000203d0800e986 */ /* 0x000fe2000c101110 */
[C---:B------:R-:W-:Y:S01]  /*4b80*/  ISETP.LT.OR P0, PT, R27.reuse, 0x9, !P0 ;  /* 0x000000091b00780c */ /* 0x040fe20004701670 */
[----:B------:R-:W-:Y:S01]  /*4b90*/  FMUL R16, R16, R7 ;  /* 0x0000000710107220 */ /* 0x000fe20000400000 */
[----:B------:R-:W-:Y:S01]  /*4ba0*/  ISETP.GE.AND P1, PT, R28, 0x2a, PT ;  /* 0x0000002a1c00780c */ /* 0x000fe20003f26270 */
[----:B------:R-:W-:Y:S01]  /*4bb0*/  @!P5 STG.E.U8 desc[UR16][R8.64+0x21], R29 ;  /* 0x0000211d0800d986 */ /* 0x000fe2000c101110 */
[----:B------:R-:W-:-:S02]  /*4bc0*/  ISETP.LT.OR P6, PT, R27, 0x1, !P2 ;  /* 0x000000011b00780c */ /* 0x000fc400057c1670 */
[C---:B------:R-:W-:Y:S02]  /*4bd0*/  ISETP.LT.OR P5, PT, R27.reuse, 0x1, !P1 ;  /* 0x000000011b00780c */ /* 0x040fe40004fa1670 */
[----:B------:R-:W-:Y:S02]  /*4be0*/  F2FP.SATFINITE.E4M3.F32.PACK_AB_MERGE_C R59, RZ, R59, RZ ;  /* 0x0000003bff3b723e */ /* 0x000fe400048070ff */
[----:B0-----:R-:W-:Y:S02]  /*4bf0*/  F2FP.SATFINITE.E4M3.F32.PACK_AB_MERGE_C R15, RZ, R60, RZ ;  /* 0x0000003cff0f723e */ /* 0x001fe400048070ff */
[----:B------:R-:W-:Y:S01]  /*4c00*/  F2FP.SATFINITE.E4M3.F32.PACK_AB_MERGE_C R57, RZ, R57, RZ ;  /* 0x00000039ff39723e */ /* 0x000fe200048070ff */
[----:B------:R-:W-:Y:S01]  /*4c10*/  @!P0 STG.E.U8 desc[UR16][R10.64+0x20], R59 ;  /* 0x0000203b0a008986 */ /* 0x000fe2000c101110 */
[----:B-1----:R-:W-:Y:S02]  /*4c20*/  F2FP.SATFINITE.E4M3.F32.PACK_AB_MERGE_C R25, RZ, R58, RZ ;  /* 0x0000003aff19723e */ /* 0x002fe400048070ff */
[C---:B------:R-:W-:Y:S01]  /*4c30*/  ISETP.LT.OR P1, PT, R27.reuse, 0x9, !P1 ;  /* 0x000000091b00780c */ /* 0x040fe20004f21670 */
[----:B------:R0:W-:Y:S01]  /*4c40*/  @!P3 STG.E.U8 desc[UR16][R10.64+0x21], R15 ;  /* 0x0000210f0a00b986 */ /* 0x0001e2000c101110 */
[----:B------:R-:W-:-:S02]  /*4c50*/  ISETP.LT.OR P2, PT, R27, 0x9, !P2 ;  /* 0x000000091b00780c */ /* 0x000fc40005741670 */
[C---:B------:R-:W-:Y:S01]  /*4c60*/  ISETP.GE.AND P3, PT, R28.reuse, 0x31, PT ;  /* 0x000000311c00780c */ /* 0x040fe20003f66270 */
[----:B------:R-:W-:Y:S01]  /*4c70*/  @!P6 STG.E.U8 desc[UR16][R8.64+0x28], R57 ;  /* 0x000028390800e986 */ /* 0x000fe2000c101110 */
[----:B------:R-:W-:Y:S02]  /*4c80*/  ISETP.GE.AND P0, PT, R28, 0x32, PT ;  /* 0x000000321c00780c */ /* 0x000fe40003f06270 */
[----:B------:R-:W-:Y:S01]  /*4c90*/  F2FP.SATFINITE.E4M3.F32.PACK_AB_MERGE_C R23, RZ, R23, RZ ;  /* 0x00000017ff17723e */ /* 0x000fe200048070ff */
[----:B------:R1:W-:Y:S01]  /*4ca0*/  @!P5 STG.E.U8 desc[UR16][R8.64+0x29], R25 ;  /* 0x000029190800d986 */ /* 0x0003e2000c101110 */
[C---:B------:R-:W-:Y:S02]  /*4cb0*/  ISETP.LT.OR P5, PT, R27.reuse, 0x1, !P3 ;  /* 0x000000011b00780c */ /* 0x040fe40005fa1670 */
[----:B------:R-:W-:Y:S02]  /*4cc0*/  ISETP.LT.OR P6, PT, R27, 0x1, !P0 ;  /* 0x000000011b00780c */ /* 0x000fe400047c1670 */
[----:B0-----:R-:W-:Y:S01]  /*4cd0*/  F2FP.SATFINITE.E4M3.F32.PACK_AB_MERGE_C R15, RZ, R56, RZ ;  /* 0x00000038ff0f723e */ /* 0x001fe200048070ff */
[----:B------:R-:W-:Y:S01]  /*4ce0*/  @!P2 STG.E.U8 desc[UR16][R10.64+0x28], R23 ;  /* 0x000028170a00a986 */ /* 0x000fe2000c101110 */
[----:B------:R-:W-:-:S02]  /*4cf0*/  F2FP.SATFINITE.E4M3.F32.PACK_AB_MERGE_C R21, RZ, R21, RZ ;  /* 0x00000015ff15723e */ /* 0x000fc400048070ff */
[C---:B------:R-:W-:Y:S01]  /*4d00*/  ISETP.GE.AND P2, PT, R28.reuse, 0x3a, PT ;  /* 0x0000003a1c00780c */ /* 0x040fe20003f46270 */
[----:B------:R0:W-:Y:S01]  /*4d10*/  @!P1 STG.E.U8 desc[UR16][R10.64+0x29], R15 ;  /* 0x0000290f0a009986 */ /* 0x0001e2000c101110 */
[C---:B------:R-:W-:Y:S02]  /*4d20*/  ISETP.LT.OR P1, PT, R27.reuse, 0x9, !P3 ;  /* 0x000000091b00780c */ /* 0x040fe40005f21670 */
[----:B-1----:R-:W-:Y:S01]  /*4d30*/  F2FP.SATFINITE.E4M3.F32.PACK_AB_MERGE_C R25, RZ, R22, RZ ;  /* 0x00000016ff19723e */ /* 0x002fe200048070ff */
[----:B------:R1:W-:Y:S01]  /*4d40*/  @!P5 STG.E.U8 desc[UR16][R8.64+0x30], R21 ;  /* 0x000030150800d986 */ /* 0x0003e2000c101110 */
[----:B------:R-:W-:Y:S02]  /*4d50*/  ISETP.GE.AND P3, PT, R28, 0x39, PT ;  /* 0x000000391c00780c */ /* 0x000fe40003f66270 */
[C---:B------:R-:W-:Y:S01]  /*4d60*/  ISETP.LT.OR P0, PT, R27.reuse, 0x9, !P0 ;  /* 0x000000091b00780c */ /* 0x040fe20004701670 */
[----:B------:R2:W-:Y:S01]  /*4d70*/  @!P6 STG.E.U8 desc[UR16][R8.64+0x31], R25 ;  /* 0x000031190800e986 */ /* 0x0005e2000c101110 */
[----:B------:R-:W-:-:S02]  /*4d80*/  ISETP.LT.OR P5, PT, R27, 0x1, !P3 ;  /* 0x000000011b00780c */ /* 0x000fc40005fa1670 */
[C---:B------:R-:W-:Y:S02]  /*4d90*/  ISETP.LT.OR P6, PT, R27.reuse, 0x1, !P2 ;  /* 0x000000011b00780c */ /* 0x040fe400057c1670 */
[C---:B------:R-:W-:Y:S02]  /*4da0*/  ISETP.LT.OR P3, PT, R27.reuse, 0x9, !P3 ;  /* 0x000000091b00780c */ /* 0x040fe40005f61670 */
[----:B------:R-:W-:Y:S02]  /*4db0*/  ISETP.LT.OR P2, PT, R27, 0x9, !P2 ;  /* 0x000000091b00780c */ /* 0x000fe40005741670 */
[----:B------:R-:W-:Y:S02]  /*4dc0*/  F2FP.SATFINITE.E4M3.F32.PACK_AB_MERGE_C R19, RZ, R19, RZ ;  /* 0x00000013ff13723e */ /* 0x000fe400048070ff */
[----:B0-----:R-:W-:Y:S02]  /*4dd0*/  F2FP.SATFINITE.E4M3.F32.PACK_AB_MERGE_C R15, RZ, R20, RZ ;  /* 0x00000014ff0f723e */ /* 0x001fe400048070ff */
[----:B------:R-:W-:Y:S01]  /*4de0*/  F2FP.SATFINITE.E4M3.F32.PACK_AB_MERGE_C R17, RZ, R17, RZ ;  /* 0x00000011ff11723e */ /* 0x000fe200048070ff */
[----:B------:R2:W-:Y:S01]  /*4df0*/  @!P1 STG.E.U8 desc[UR16][R10.64+0x30], R19 ;  /* 0x000030130a009986 */ /* 0x0005e2000c101110 */
[----:B-1----:R-:W-:-:S02]  /*4e00*/  F2FP.SATFINITE.E4M3.F32.PACK_AB_MERGE_C R21, RZ, R18, RZ ;  /* 0x00000012ff15723e */ /* 0x002fc400048070ff */
[----:B------:R-:W-:Y:S01]  /*4e10*/  F2FP.SATFINITE.E4M3.F32.PACK_AB_MERGE_C R13, RZ, R13, RZ ;  /* 0x0000000dff0d723e */ /* 0x000fe200048070ff */
[----:B------:R2:W-:Y:S01]  /*4e20*/  @!P0 STG.E.U8 desc[UR16][R10.64+0x31], R15 ;  /* 0x0000310f0a008986 */ /* 0x0005e2000c101110 */
[----:B------:R-:W-:-:S03]  /*4e30*/  F2FP.SATFINITE.E4M3.F32.PACK_AB_MERGE_C R23, RZ, R16, RZ ;  /* 0x00000010ff17723e */ /* 0x000fc600048070ff */
[----:B------:R2:W-:Y:S04]  /*4e40*/  @!P5 STG.E.U8 desc[UR16][R8.64+0x38], R17 ;  /* 0x000038110800d986 */ /* 0x0005e8000c101110 */
[----:B------:R2:W-:Y:S04]  /*4e50*/  @!P6 STG.E.U8 desc[UR16][R8.64+0x39], R21 ;  /* 0x000039150800e986 */ /* 0x0005e8000c101110 */
[----:B------:R2:W-:Y:S04]  /*4e60*/  @!P3 STG.E.U8 desc[UR16][R10.64+0x38], R13 ;  /* 0x0000380d0a00b986 */ /* 0x0005e8000c101110 */
[----:B------:R2:W-:Y:S02]  /*4e70*/  @!P2 STG.E.U8 desc[UR16][R10.64+0x39], R23 ;  /* 0x000039170a00a986 */ /* 0x0005e4000c101110 */
.L_x_103:
[----:B------:R-:W-:Y:S05]  /*4e80*/  BSYNC B0 ;  /* 0x0000000000007941 */ /* 0x000fea0003800000 */
.L_x_37:
[----:B------:R-:W-:Y:S01]  /*4e90*/  ULDC UR6, c[0x0][0xc] ;  /* 0x0000030000067ab9 */ /* 0x000fe20000000800 */
[----:B------:R-:W-:Y:S01]  /*4ea0*/  ULDC UR7, c[0x0][0x10] ;  /* 0x0000040000077ab9 */ /* 0x000fe20000000800 */
[----:B0-23--:R-:W0:Y:S01]  /*4eb0*/  LDC R9, c[0x0][0x14] ;  /* 0x00000500ff097b82 */ /* 0x00de220000000800 */
[----:B------:R-:W-:Y:S01]  /*4ec0*/  UIMAD.WIDE.U32 UR6, UR6, UR7, URZ ;  /* 0x00000007060672a5 */ /* 0x000fe2000f8e003f */
[----:B-----5:R-:W-:Y:S01]  /*4ed0*/  PRMT R8, RZ, 0x7610, R8 ;  /* 0x00007610ff087816 */ /* 0x020fe20000000008 */
[----:B------:R-:W-:Y:S02]  /*4ee0*/  IMAD.MOV.U32 R15, RZ, RZ, -0x1 ;  /* 0xffffffffff0f7424 */ /* 0x000fe400078e00ff */
[----:B------:R-:W-:Y:S02]  /*4ef0*/  IMAD.MOV.U32 R73, RZ, RZ, -0x1 ;  /* 0xffffffffff497424 */ /* 0x000fe400078e00ff */
[----:B0-----:R-:W-:-:S04]  /*4f00*/  IMAD.WIDE.U32 R4, R9, UR6, R4 ;  /* 0x0000000609047c25 */ /* 0x001fc8000f8e0004 */
[----:B------:R-:W-:Y:S01]  /*4f10*/  IMAD R9, R9, UR7, RZ ;  /* 0x0000000709097c24 */ /* 0x000fe2000f8e02ff */
[----:B------:R-:W-:Y:S02]  /*4f20*/  ULDC.64 UR6, c[0x0][0x650] ;  /* 0x0001940000067ab9 */ /* 0x000fe40000000a00 */
[----:B------:R-:W-:Y:S01]  /*4f30*/  ISETP.GE.U32.AND P0, PT, R4, UR6, PT ;  /* 0x0000000604007c0c */ /* 0x000fe2000bf06070 */
[----:B------:R-:W-:-:S05]  /*4f40*/  IMAD.IADD R5, R5, 0x1, R9 ;  /* 0x0000000105057824 */ /* 0x000fca00078e0209 */
[----:B------:R-:W-:-:S13]  /*4f50*/  ISETP.GE.U32.AND.EX P0, PT, R5, UR7, PT, P0 ;  /* 0x0000000705007c0c */ /* 0x000fda000bf06100 */
[----:B------:R-:W-:Y:S05]  /*4f60*/  @P0 BRA `(.L_x_104) ;  /* 0x0000000400600947 */ /* 0x000fea0003800000 */
[----:B------:R-:W0:Y:S01]  /*4f70*/  S2R R22, SR_CTAID.X ;  /* 0x0000000000167919 */ /* 0x000e220000002500 */
[----:B------:R-:W2:Y:S01]  /*4f80*/  LDC.64 R16, c[0x0][0x628] ;  /* 0x00018a00ff107b82 */ /* 0x000ea20000000a00 */
[----:B------:R-:W-:Y:S01]  /*4f90*/  ULDC UR6, c[0x0][0x150] ;  /* 0x0000540000067ab9 */ /* 0x000fe20000000800 */
[----:B------:R-:W-:Y:S01]  /*4fa0*/  IMAD.MOV.U32 R14, RZ, RZ, R4 ;  /* 0x000000ffff0e7224 */ /* 0x000fe200078e0004 */
[----:B-1--4-:R-:W1:Y:S01]  /*4fb0*/  S2R R24, SR_CTAID.Y ;  /* 0x0000000000187919 */ /* 0x012e620000002600 */
[----:B------:R-:W-:-:S04]  /*4fc0*/  IMAD.MOV.U32 R15, RZ, RZ, R5 ;  /* 0x000000ffff0f7224 */ /* 0x000fc800078e0005 */
[----:B------:R-:W3:Y:S08]  /*4fd0*/  LDC R25, c[0x0][0x144] ;  /* 0x00005100ff197b82 */ /* 0x000ef00000000800 */
[----:B------:R-:W4:Y:S08]  /*4fe0*/  LDC R18, c[0x0][0x630] ;  /* 0x00018c00ff127b82 */ /* 0x000f300000000800 */
[----:B------:R-:W1:Y:S01]  /*4ff0*/  LDC.64 R20, c[0x0][0x620] ;  /* 0x00018800ff147b82 */ /* 0x000e620000000a00 */
[----:B--2---:R-:W-:-:S04]  /*5000*/  ISETP.NE.U32.AND P0, PT, R16, RZ, PT ;  /* 0x000000ff1000720c */ /* 0x004fc80003f05070 */
[----:B------:R-:W-:Y:S02]  /*5010*/  ISETP.NE.AND.EX P0, PT, R17, RZ, PT, P0 ;  /* 0x000000ff1100720c */ /* 0x000fe40003f05300 */
[----:B0-----:R-:W-:-:S05]  /*5020*/  I2FP.F32.U32 R8, R22 ;  /* 0x0000001600087245 */ /* 0x001fca0000201000 */
[----:B------:R-:W-:-:S04]  /*5030*/  FMUL R8, R8, UR6 ;  /* 0x0000000608087c20 */ /* 0x000fc80008400000 */
[----:B------:R0:W2:Y:S02]  /*5040*/  F2I.U32.TRUNC.NTZ R23, R8 ;  /* 0x0000000800177305 */ /* 0x0000a4000020f000 */
[----:B---34-:R-:W-:Y:S05]  /*5050*/  @!P0 BRA `(.L_x_105) ;  /* 0x0000000000288947 */ /* 0x018fea0003800000 */
[----:B------:R-:W3:Y:S02]  /*5060*/  LDC R9, c[0x0][0x634] ;  /* 0x00018d00ff097b82 */ /* 0x000ee40000000800 */
[----:B---3--:R-:W-:-:S05]  /*5070*/  IADD3 R13, P0, R4, R9, RZ ;  /* 0x00000009040d7210 */ /* 0x008fca0007f1e0ff */
[----:B------:R-:W-:-:S04]  /*5080*/  IMAD.X R19, RZ, RZ, R5, P0 ;  /* 0x000000ffff137224 */ /* 0x000fc800000e0605 */
[----:B0-----:R-:W-:-:S04]  /*5090*/  IMAD.WIDE.U32 R8, R19, R16, RZ ;  /* 0x0000001013087225 */ /* 0x001fc800078e00ff */
[----:B------:R-:W-:-:S04]  /*50a0*/  IMAD.WIDE.U32 R10, P0, R13, R17, R8 ;  /* 0x000000110d0a7225 */ /* 0x000fc80007800008 */
[----:B------:R-:W-:-:S04]  /*50b0*/  IMAD.WIDE.U32 R8, R13, R16, RZ ;  /* 0x000000100d087225 */ /* 0x000fc800078e00ff */
[----:B------:R-:W-:Y:S01]  /*50c0*/  IMAD.X R15, RZ, RZ, RZ, P0 ;  /* 0x000000ffff0f7224 */ /* 0x000fe200000e06ff */
[----:B------:R-:W-:Y:S01]  /*50d0*/  IADD3 RZ, P0, R9, R10, RZ ;  /* 0x0000000a09ff7210 */ /* 0x000fe20007f1e0ff */
[----:B------:R-:W-:-:S04]  /*50e0*/  IMAD.MOV.U32 R14, RZ, RZ, R11 ;  /* 0x000000ffff0e7224 */ /* 0x000fc800078e000b */
[----:B------:R-:W-:-:S08]  /*50f0*/  IMAD.WIDE.U32.X R14, R19, R17, R14, P0 ;  /* 0x00000011130e7225 */ /* 0x000fd000000e040e */
.L_x_105:
[----:B------:R-:W3:Y:S01]  /*5100*/  LDC.64 R30, c[0x0][0x640] ;  /* 0x00019000ff1e7b82 */ /* 0x000ee20000000a00 */
[-C--:B------:R-:W-:Y:S01]  /*5110*/  SHF.R.U64 R73, R14, R18.reuse, R15 ;  /* 0x000000120e497219 */ /* 0x080fe2000000120f */
[----:B--2---:R-:W-:Y:S01]  /*5120*/  IMAD.MOV R23, RZ, RZ, -R23 ;  /* 0x000000ffff177224 */ /* 0x004fe200078e0a17 */
[----:B0-----:R-:W-:Y:S01]  /*5130*/  SHF.R.U32.HI R8, RZ, R18, R15 ;  /* 0x00000012ff087219 */ /* 0x001fe2000001160f */
[----:B------:R-:W-:Y:S01]  /*5140*/  ULDC UR6, c[0x0][0x154] ;  /* 0x0000550000067ab9 */ /* 0x000fe20000000800 */
[----:B------:R-:W-:Y:S01]  /*5150*/  IADD3 R11, P0, RZ, -R73, RZ ;  /* 0x80000049ff0b7210 */ /* 0x000fe20007f1e0ff */
[----:B------:R-:W-:Y:S02]  /*5160*/  IMAD R23, R25, R23, R22 ;  /* 0x0000001719177224 */ /* 0x000fe400078e0216 */
[----:B------:R-:W0:Y:S01]  /*5170*/  LDC R14, c[0x0][0x618] ;  /* 0x00018600ff0e7b82 */ /* 0x000e220000000800 */
[----:B------:R-:W-:Y:S02]  /*5180*/  IMAD.MOV.U32 R13, RZ, RZ, 0x1 ;  /* 0x00000001ff0d7424 */ /* 0x000fe400078e00ff */
[----:B------:R-:W-:-:S04]  /*5190*/  IMAD.X R9, RZ, RZ, ~R8, P0 ;  /* 0x000000ffff097224 */ /* 0x000fc800000e0e08 */
[-C--:B-1----:R-:W-:Y:S01]  /*51a0*/  IMAD R10, R9, R20.reuse, RZ ;  /* 0x00000014090a7224 */ /* 0x082fe200078e02ff */
[----:B------:R-:W1:Y:S01]  /*51b0*/  LDC R26, c[0x0][0x608] ;  /* 0x00018200ff1a7b82 */ /* 0x000e620000000800 */
[----:B------:R-:W-:-:S04]  /*51c0*/  IMAD.WIDE.U32 R8, R11, R20, R4 ;  /* 0x000000140b087225 */ /* 0x000fc800078e0004 */
[----:B------:R-:W-:Y:S01]  /*51d0*/  IMAD R11, R11, R21, R10 ;  /* 0x000000150b0b7224 */ /* 0x000fe200078e020a */
[----:B------:R-:W-:Y:S02]  /*51e0*/  I2FP.F32.U32 R10, R24 ;  /* 0x00000018000a7245 */ /* 0x000fe40000201000 */
[----:B------:R-:W2:Y:S01]  /*51f0*/  LDC R28, c[0x0][0x658] ;  /* 0x00019600ff1c7b82 */ /* 0x000ea20000000800 */
[----:B------:R-:W-:Y:S01]  /*5200*/  IMAD.IADD R9, R9, 0x1, R11 ;  /* 0x0000000109097824 */ /* 0x000fe200078e020b */
[----:B---3--:R-:W-:Y:S01]  /*5210*/  ISETP.NE.U32.AND P0, PT, R30, RZ, PT ;  /* 0x000000ff1e00720c */ /* 0x008fe20003f05070 */
[----:B------:R-:W-:Y:S01]  /*5220*/  FMUL R10, R10, UR6 ;  /* 0x000000060a0a7c20 */ /* 0x000fe20008400000 */
[----:B------:R-:W-:Y:S02]  /*5230*/  IMAD.MOV.U32 R11, RZ, RZ, -0x1 ;  /* 0xffffffffff0b7424 */ /* 0x000fe400078e00ff */
[----:B------:R-:W-:Y:S01]  /*5240*/  ISETP.NE.AND.EX P0, PT, R31, RZ, PT, P0 ;  /* 0x000000ff1f00720c */ /* 0x000fe20003f05300 */
[----:B------:R3:W4:Y:S01]  /*5250*/  F2I.U32.TRUNC.NTZ R19, R10 ;  /* 0x0000000a00137305 */ /* 0x000722000020f000 */
[----:B------:R-:W3:Y:S01]  /*5260*/  LDC R21, c[0x0][0x148] ;  /* 0x00005200ff157b82 */ /* 0x000ee20000000800 */
[----:B0-----:R-:W-:-:S02]  /*5270*/  SHF.R.U64 R18, R8, R14, R9 ;  /* 0x0000000e08127219 */ /* 0x001fc40000001209 */
[----:B------:R-:W-:-:S05]  /*5280*/  SHF.R.U32.HI R9, RZ, R14, R9 ;  /* 0x0000000eff097219 */ /* 0x000fca0000011609 */
[----:B------:R-:W0:Y:S01]  /*5290*/  LDC R22, c[0x0][0x600] ;  /* 0x00018000ff167b82 */ /* 0x000e220000000800 */
[-CC-:B-1----:R-:W-:Y:S02]  /*52a0*/  SHF.R.U64 R16, R18, R26.reuse, R9.reuse ;  /* 0x0000001a12107219 */ /* 0x182fe40000001209 */
[----:B------:R-:W-:-:S05]  /*52b0*/  SHF.R.U32.HI R9, RZ, R26, R9 ;  /* 0x0000001aff097219 */ /* 0x000fca0000011609 */
[----:B------:R-:W1:Y:S01]  /*52c0*/  LDC R27, c[0x0][0x648] ;  /* 0x00019200ff1b7b82 */ /* 0x000e620000000800 */
[-CC-:B--2---:R-:W-:Y:S02]  /*52d0*/  SHF.R.U64 R20, R16, R28.reuse, R9.reuse ;  /* 0x0000001c10147219 */ /* 0x184fe40000001209 */
[-C--:B------:R-:W-:Y:S02]  /*52e0*/  SHF.L.U32 R11, R11, R28.reuse, RZ ;  /* 0x0000001c0b0b7219 */ /* 0x080fe400000006ff */
[-C--:B------:R-:W-:Y:S01]  /*52f0*/  SHF.R.U32.HI R9, RZ, R28.reuse, R9 ;  /* 0x0000001cff097219 */ /* 0x080fe20000011609 */
[----:B------:R-:W-:Y:S01]  /*5300*/  IMAD.MOV.U32 R8, RZ, RZ, R20 ;  /* 0x000000ffff087224 */ /* 0x000fe200078e0014 */
[----:B------:R-:W-:Y:S01]  /*5310*/  SHF.L.U32 R26, R13, R28, RZ ;  /* 0x0000001c0d1a7219 */ /* 0x000fe200000006ff */
[----:B------:R-:W2:Y:S01]  /*5320*/  LDC R29, c[0x0][0x638] ;  /* 0x00018e00ff1d7b82 */ /* 0x000ea20000000800 */
[----:B------:R-:W-:-:S07]  /*5330*/  LOP3.LUT R25, RZ, R11, RZ, 0x33, !PT ;  /* 0x0000000bff197212 */ /* 0x000fce00078e33ff */
[----:B------:R-:W0:Y:S01]  /*5340*/  LDC R32, c[0x0][0x610] ;  /* 0x00018400ff207b82 */ /* 0x000e220000000800 */
[----:B----4-:R-:W-:Y:S05]  /*5350*/  @!P0 BRA `(.L_x_106) ;  /* 0x0000000000288947 */ /* 0x010fea0003800000 */
[----:B------:R-:W4:Y:S02]  /*5360*/  LDC R13, c[0x0][0x64c] ;  /* 0x00019300ff0d7b82 */ /* 0x000f240000000800 */
[----:B----4-:R-:W-:-:S05]  /*5370*/  IADD3 R13, P0, R20, R13, RZ ;  /* 0x0000000d140d7210 */ /* 0x010fca0007f1e0ff */
[----:B------:R-:W-:-:S04]  /*5380*/  IMAD.X R17, RZ, RZ, R9, P0 ;  /* 0x000000ffff117224 */ /* 0x000fc800000e0609 */
[----:B------:R-:W-:-:S04]  /*5390*/  IMAD.WIDE.U32 R8, R17, R30, RZ ;  /* 0x0000001e11087225 */ /* 0x000fc800078e00ff */
[----:B---3--:R-:W-:-:S04]  /*53a0*/  IMAD.WIDE.U32 R10, P0, R13, R31, R8 ;  /* 0x0000001f0d0a7225 */ /* 0x008fc80007800008 */
[----:B------:R-:W-:-:S04]  /*53b0*/  IMAD.WIDE.U32 R8, R13, R30, RZ ;  /* 0x0000001e0d087225 */ /* 0x000fc800078e00ff */
[----:B------:R-:W-:Y:S01]  /*53c0*/  IMAD.X R15, RZ, RZ, RZ, P0 ;  /* 0x000000ffff0f7224 */ /* 0x000fe200000e06ff */
[----:B------:R-:W-:Y:S01]  /*53d0*/  IADD3 RZ, P0, R9, R10, RZ ;  /* 0x0000000a09ff7210 */ /* 0x000fe20007f1e0ff */
[----:B------:R-:W-:-:S04]  /*53e0*/  IMAD.MOV.U32 R14, RZ, RZ, R11 ;  /* 0x000000ffff0e7224 */ /* 0x000fc800078e000b */
[----:B------:R-:W-:-:S08]  /*53f0*/  IMAD.WIDE.U32.X R8, R17, R31, R14, P0 ;  /* 0x0000001f11087225 */ /* 0x000fd000000e040e */
.L_x_106:
[----:B-1----:R-:W-:Y:S01]  /*5400*/  SHF.R.U64 R8, R8, R27, R9 ;  /* 0x0000001b08087219 */ /* 0x002fe20000001209 */
[----:B0-----:R-:W-:Y:S01]  /*5410*/  VIADD R13, R22, 0xffffffff ;  /* 0xffffffff160d7836 */ /* 0x001fe20000000000 */
[----:B------:R-:W-:Y:S01]  /*5420*/  LOP3.LUT R11, R16, R25, RZ, 0xc0, !PT ;  /* 0x00000019100b7212 */ /* 0x000fe200078ec0ff */
[----:B------:R-:W-:Y:S02]  /*5430*/  IMAD.MOV R19, RZ, RZ, -R19 ;  /* 0x000000ffff137224 */ /* 0x000fe400078e0a13 */
[----:B------:R-:W-:Y:S02]  /*5440*/  IMAD.MOV R9, RZ, RZ, -R8 ;  /* 0x000000ffff097224 */ /* 0x000fe400078e0a08 */
[----:B------:R-:W-:Y:S01]  /*5450*/  IMAD R26, R26, R8, R11 ;  /* 0x000000081a1a7224 */ /* 0x000fe200078e020b */
[----:B------:R-:W-:Y:S01]  /*5460*/  LOP3.LUT R11, R18, R13, RZ, 0xc0, !PT ;  /* 0x0000000d120b7212 */ /* 0x000fe200078ec0ff */
[----:B---3--:R-:W-:Y:S02]  /*5470*/  @P4 IMAD R23, R21, R19, R24 ;  /* 0x0000001315174224 */ /* 0x008fe400078e0218 */
[----:B--2---:R-:W-:-:S02]  /*5480*/  IMAD R8, R9, R29, R20 ;  /* 0x0000001d09087224 */ /* 0x004fc400078e0214 */
[----:B------:R-:W-:Y:S02]  /*5490*/  IMAD R26, R26, R32, R23 ;  /* 0x000000201a1a7224 */ /* 0x000fe400078e0217 */
[----:B------:R-:W-:Y:S02]  /*54a0*/  IMAD R9, R8, R22, R11 ;  /* 0x0000001608097224 */ /* 0x000fe400078e020b */
[----:B------:R-:W-:-:S03]  /*54b0*/  IMAD.MOV.U32 R10, RZ, RZ, 0x1 ;  /* 0x00000001ff0a7424 */ /* 0x000fc600078e00ff */
[----:B------:R-:W-:Y:S02]  /*54c0*/  SEL R15, R9, R26, !P4 ;  /* 0x0000001a090f7207 */ /* 0x000fe40006000000 */
[----:B------:R-:W-:Y:S02]  /*54d0*/  PRMT R8, R10, 0x7610, R8 ;  /* 0x000076100a087816 */ /* 0x000fe40000000008 */
[----:B------:R-:W-:-:S07]  /*54e0*/  SEL R26, R26, R9, !P4 ;  /* 0x000000091a1a7207 */ /* 0x000fce0006000000 */
.L_x_104:
[----:B------:R-:W-:Y:S01]  /*54f0*/  LOP3.LUT P0, RZ, R8, 0xff, RZ, 0xc0, !PT ;  /* 0x000000ff08ff7812 */ /* 0x000fe2000780c0ff */
[----:B------:R-:W-:-:S12]  /*5500*/  IMAD.MOV.U32 R71, RZ, RZ, R26 ;  /* 0x000000ffff477224 */ /* 0x000fd800078e001a */
[----:B------:R-:W-:Y:S05]  /*5510*/  @P0 BRA `(.L_x_107) ;  /* 0xffffffbc00300947 */ /* 0x000fea000383ffff */
[----:B------:R-:W-:Y:S05]  /*5520*/  EXIT ;  /* 0x000000000000794d */ /* 0x000fea0003800000 */
.L_x_7:
[----:B0-----:R-:W-:Y:S01]  /*5530*/  ULDC.64 UR4, c[0x0][0x650] ;  /* 0x0001940000047ab9 */ /* 0x001fe20000000a00 */
        /* <DEDUP_REMOVED lines=25> */
.L_x_109:
[----:B------:R-:W0:Y:S01]  /*56d0*/  LDC.64 R28, c[0x0][0x640] ;  /* 0x00019000ff1c7b82 */ /* 0x000e220000000a00 */
[-CC-:B------:R-:W-:Y:S01]  /*56e0*/  SHF.R.U64 R21, R16, R6.reuse, R17.reuse ;  /* 0x0000000610157219 */ /* 0x180fe20000001211 */
[----:B------:R-:W-:Y:S01]  /*56f0*/  IMAD.MOV.U32 R31, RZ, RZ, 0x1 ;  /* 0x00000001ff1f7424 */ /* 0x000fe200078e00ff */
[----:B------:R-:W-:Y:S02]  /*5700*/  SHF.R.U32.HI R3, RZ, R6, R17 ;  /* 0x00000006ff037219 */ /* 0x000fe40000011611 */
[----:B------:R-:W-:-:S03]  /*5710*/  IADD3 R15, P0, RZ, -R21, RZ ;  /* 0x80000015ff0f7210 */ /* 0x000fc60007f1e0ff */
[----:B------:R-:W1:Y:S02]  /*5720*/  LDC R14, c[0x0][0x618] ;  /* 0x00018600ff0e7b82 */ /* 0x000e640000000800 */
[----:B------:R-:W-:Y:S02]  /*5730*/  IMAD.X R3, RZ, RZ, ~R3, P0 ;  /* 0x000000ffff037224 */ /* 0x000fe400000e0e03 */
[----:B------:R-:W-:-:S04]  /*5740*/  IMAD.WIDE.U32 R12, R15, R22, R4 ;  /* 0x000000160f0c7225 */ /* 0x000fc800078e0004 */
[----:B------:R-:W2:Y:S01]  /*5750*/  LDC R16, c[0x0][0x608] ;  /* 0x00018200ff107b82 */ /* 0x000ea20000000800 */
[----:B------:R-:W-:-:S04]  /*5760*/  IMAD R6, R3, R22, RZ ;  /* 0x0000001603067224 */ /* 0x000fc800078e02ff */
[----:B------:R-:W-:-:S03]  /*5770*/  IMAD R3, R15, R23, R6 ;  /* 0x000000170f037224 */ /* 0x000fc600078e0206 */
[----:B------:R-:W3:Y:S01]  /*5780*/  LDC R26, c[0x0][0x658] ;  /* 0x00019600ff1a7b82 */ /* 0x000ee20000000800 */
[----:B------:R-:W-:Y:S01]  /*5790*/  IMAD.IADD R3, R13, 0x1, R3 ;  /* 0x000000010d037824 */ /* 0x000fe200078e0203 */
[----:B0-----:R-:W-:Y:S01]  /*57a0*/  ISETP.NE.U32.AND P0, PT, R28, RZ, PT ;  /* 0x000000ff1c00720c */ /* 0x001fe20003f05070 */
[----:B------:R-:W-:-:S03]  /*57b0*/  IMAD.MOV.U32 R13, RZ, RZ, -0x1 ;  /* 0xffffffffff0d7424 */ /* 0x000fc600078e00ff */
        /* <DEDUP_REMOVED lines=25> */
.L_x_110:
[----:B-1----:R-:W-:Y:S01]  /*5950*/  SHF.R.U64 R6, R12, R25, R13 ;  /* 0x000000190c067219 */ /* 0x002fe2000000120d */
[----:B0-----:R-:W-:Y:S01]  /*5960*/  VIADD R13, R24, 0xffffffff ;  /* 0xffffffff180d7836 */ /* 0x001fe20000000000 */
[----:B------:R-:W-:Y:S01]  /*5970*/  SHF.L.U32 R9, R31, R26, RZ ;  /* 0x0000001a1f097219 */ /* 0x000fe200000006ff */
[----:B------:R-:W-:Y:S01]  /*5980*/  @P4 IMAD R10, R11, R20, R8 ;  /* 0x000000140b0a4224 */ /* 0x000fe200078e0208 */
[----:B------:R-:W-:Y:S01]  /*5990*/  LOP3.LUT R3, R22, R33, RZ, 0xc0, !PT ;  /* 0x0000002116037212 */ /* 0x000fe200078ec0ff */
[----:B------:R-:W-:Y:S01]  /*59a0*/  IMAD.MOV R12, RZ, RZ, -R6 ;  /* 0x000000ffff0c7224 */ /* 0x000fe200078e0a06 */
[----:B------:R-:W-:Y:S01]  /*59b0*/  LOP3.LUT R18, R18, R13, RZ, 0xc0, !PT ;  /* 0x0000000d12127212 */ /* 0x000fe200078ec0ff */
[----:B------:R-:W-:Y:S02]  /*59c0*/  IMAD.MOV.U32 R8, RZ, RZ, 0x1 ;  /* 0x00000001ff087424 */ /* 0x000fe400078e00ff */
[----:B------:R-:W-:Y:S02]  /*59d0*/  IMAD R9, R9, R6, R3 ;  /* 0x0000000609097224 */ /* 0x000fe400078e0203 */
[----:B--2---:R-:W-:-:S02]  /*59e0*/  IMAD R3, R12, R27, R23 ;  /* 0x0000001b0c037224 */ /* 0x004fc400078e0217 */
[----:B---3--:R-:W-:Y:S02]  /*59f0*/  IMAD R6, R9, R30, R10 ;  /* 0x0000001e09067224 */ /* 0x008fe400078e020a */
[----:B------:R-:W-:Y:S01]  /*5a00*/  IMAD R9, R3, R24, R18 ;  /* 0x0000001803097224 */ /* 0x000fe200078e0212 */
[----:B------:R-:W-:Y:S01]  /*5a10*/  PRMT R3, R8, 0x7610, R3 ;  /* 0x0000761008037816 */ /* 0x000fe20000000003 */
[----:B------:R-:W-:-:S03]  /*5a20*/  IMAD.MOV.U32 R16, RZ, RZ, R21 ;  /* 0x000000ffff107224 */ /* 0x000fc600078e0015 */
[----:B------:R-:W-:Y:S02]  /*5a30*/  SEL R12, R9, R6, !P4 ;  /* 0x00000006090c7207 */ /* 0x000fe40006000000 */
[----:B------:R-:W-:-:S07]  /*5a40*/  SEL R6, R6, R9, !P4 ;  /* 0x0000000906067207 */ /* 0x000fce0006000000 */
.L_x_108:
[----:B------:R-:W-:-:S08]  /*5a50*/  NOP ;  /* 0x0000000000007918 */ /* 0x000fd00000000000 */
[----:B------:R-:W0:-:S00]  /*5a60*/  USETMAXREG.DEALLOC.CTAPOOL 0x28 ;  /* 0x00000028000079c8 */ /* 0x000e0000080e0500 */
[----:B0-----:R-:W-:-:S13]  /*5a70*/  ISETP.NE.AND P0, PT, R7, RZ, PT ;  /* 0x000000ff0700720c */ /* 0x001fda0003f05270 */
[----:B------:R-:W-:Y:S05]  /*5a80*/  @P0 EXIT ;  /* 0x000000000000094d */ /* 0x000fea0003800000 */
[----:B------:R-:W-:Y:S01]  /*5a90*/  LOP3.LUT P0, RZ, R3, 0xff, RZ, 0xc0, !PT ;  /* 0x000000ff03ff7812 */ /* 0x000fe2000780c0ff */
[----:B------:R-:W-:Y:S02]  /*5aa0*/  IMAD.MOV.U32 R11, RZ, RZ, 0x1 ;  /* 0x00000001ff0b7424 */ /* 0x000fe400078e00ff */
[----:B------:R-:W-:-:S10]  /*5ab0*/  IMAD.MOV.U32 R15, RZ, RZ, RZ ;  /* 0x000000ffff0f7224 */ /* 0x000fd400078e00ff */
[----:B------:R-:W-:Y:S05]  /*5ac0*/  @!P0 BRA `(.L_x_111) ;  /* 0x0000000c00748947 */ /* 0x000fea0003800000 */
[----:B------:R-:W0:Y:S01]  /*5ad0*/  LDC R3, c[0x0][0x28c] ;  /* 0x0000a300ff037b82 */ /* 0x000e220000000800 */
[----:B------:R-:W-:Y:S01]  /*5ae0*/  ULDC UR5, c[0x0][0x658] ;  /* 0x0001960000057ab9 */ /* 0x000fe20000000800 */
[----:B------:R-:W-:Y:S01]  /*5af0*/  UMOV UR11, 0xffffffff ;  /* 0xffffffff000b7882 */ /* 0x000fe20000000000 */
[----:B------:R-:W-:Y:S01]  /*5b00*/  UMOV UR16, 0x1 ;  /* 0x0000000100107882 */ /* 0x000fe20000000000 */
[----:B------:R-:W-:Y:S01]  /*5b10*/  USHF.L.U32 UR11, UR11, UR5, URZ ;  /* 0x000000050b0b7299 */ /* 0x000fe2000800063f */
[----:B------:R-:W-:Y:S01]  /*5b20*/  BSSY B0, `(.L_x_111) ;  /* 0x00000d7000007945 */ /* 0x000fe20003800000 */
[----:B------:R-:W-:Y:S01]  /*5b30*/  ULDC UR9, c[0x0][0xc] ;  /* 0x0000030000097ab9 */ /* 0x000fe20000000800 */
[----:B------:R-:W-:Y:S01]  /*5b40*/  ULDC UR12, c[0x0][0x10] ;  /* 0x00000400000c7ab9 */ /* 0x000fe20000000800 */
[----:B------:R-:W1:Y:S01]  /*5b50*/  S2UR UR8, SR_CgaCtaId ;  /* 0x00000000000879c3 */ /* 0x000e620000008800 */
[----:B------:R-:W-:Y:S01]  /*5b60*/  ULOP3.LUT UR13, URZ, UR11, URZ, 0x33, !UPT ;  /* 0x0000000b3f0d7292 */ /* 0x000fe2000f8e333f */
[----:B------:R-:W-:Y:S01]  /*5b70*/  IMAD.MOV.U32 R13, RZ, RZ, 0x1 ;  /* 0x00000001ff0d7424 */ /* 0x000fe200078e00ff */
[----:B------:R-:W-:Y:S01]  /*5b80*/  LOP3.LUT R14, R2, 0x2, RZ, 0xfc, !PT ;  /* 0x00000002020e7812 */ /* 0x000fe200078efcff */
[----:B------:R-:W-:Y:S01]  /*5b90*/  IMAD.MOV.U32 R11, RZ, RZ, 0x1 ;  /* 0x00000001ff0b7424 */ /* 0x000fe200078e00ff */
[----:B------:R-:W-:Y:S01]  /*5ba0*/  ULDC UR4, c[0x0][0x600] ;  /* 0x0001800000047ab9 */ /* 0x000fe20000000800 */
[----:B------:R-:W-:Y:S01]  /*5bb0*/  IMAD.MOV.U32 R15, RZ, RZ, RZ ;  /* 0x000000ffff0f7224 */ /* 0x000fe200078e00ff */
[----:B------:R-:W-:Y:S01]  /*5bc0*/  UMOV UR15, 0x5 ;  /* 0x00000005000f7882 */ /* 0x000fe20000000000 */
[----:B------:R-:W-:-:S02]  /*5bd0*/  UIADD3 UR4, UR4, -0x1, URZ ;  /* 0xffffffff04047890 */ /* 0x000fc4000fffe03f */
[----:B------:R-:W-:Y:S01]  /*5be0*/  USHF.L.U32 UR5, UR16, UR5, URZ ;  /* 0x0000000510057299 */ /* 0x000fe2000800063f */
[----:B------:R-:W-:Y:S01]  /*5bf0*/  ULDC.64 UR28, c[0x0][0x198] ;  /* 0x00006600001c7ab9 */ /* 0x000fe20000000a00 */
[----:B0-----:R-:W-:-:S05]  /*5c00*/  VIADD R3, R3, 0x3f ;  /* 0x0000003f03037836 */ /* 0x001fca0000000000 */
[----:B------:R-:W-:Y:S01]  /*5c10*/  SHF.R.S32.HI R8, RZ, 0x1f, R3 ;  /* 0x0000001fff087819 */ /* 0x000fe20000011403 */
[----:B-1----:R-:W-:-:S03]  /*5c20*/  ULOP3.LUT UR10, UR8, 0x1, URZ, 0xc0, !UPT ;  /* 0x00000001080a7892 */ /* 0x002fc6000f8ec03f */
[----:B------:R-:W-:Y:S01]  /*5c30*/  LEA.HI R8, R8, R3, RZ, 0x6 ;  /* 0x0000000308087211 */ /* 0x000fe200078f30ff */
[----:B------:R-:W-:Y:S02]  /*5c40*/  USHF.R.U32.HI UR27, URZ, 0x1, UR8 ;  /* 0x000000013f1b7899 */ /* 0x000fe40008011608 */
[----:B------:R-:W-:Y:S01]  /*5c50*/  USHF.L.U32 UR6, UR8, 0x5, URZ ;  /* 0x0000000508067899 */ /* 0x000fe2000800063f */
[----:B------:R-:W-:Y:S01]  /*5c60*/  SHF.R.S32.HI R10, RZ, 0x6, R8 ;  /* 0x00000006ff0a7819 */ /* 0x000fe20000011408 */
[----:B------:R-:W-:Y:S02]  /*5c70*/  USHF.L.U32 UR7, UR8, 0xb, URZ ;  /* 0x0000000b08077899 */ /* 0x000fe4000800063f */
[----:B------:R-:W-:Y:S02]  /*5c80*/  ULOP3.LUT UR8, UR8, 0xfffffffe, URZ, 0xc0, !UPT ;  /* 0xfffffffe08087892 */ /* 0x000fe4000f8ec03f */
[----:B------:R-:W-:Y:S01]  /*5c90*/  UISETP.GT.U32.AND UP0, UPT, UR10, 0xffff, UPT ;  /* 0x0000ffff0a00788c */ /* 0x000fe2000bf04070 */
[----:B------:R-:W-:Y:S01]  /*5ca0*/  VIADD R3, R10, 0x1 ;  /* 0x000000010a037836 */ /* 0x000fe20000000000 */
[----:B------:R-:W-:-:S02]  /*5cb0*/  USHF.L.U32 UR14, UR16, UR8, URZ ;  /* 0x00000008100e7299 */ /* 0x000fc4000800063f */
[----:B------:R-:W-:Y:S02]  /*5cc0*/  ULOP3.LUT UR11, UR8, 0x1, URZ, 0xfc, !UPT ;  /* 0x00000001080b7892 */ /* 0x000fe4000f8efc3f */
[----:B------:R-:W-:Y:S02]  /*5cd0*/  UIMAD.WIDE.U32 UR8, UR9, UR12, URZ ;  /* 0x0000000c090872a5 */ /* 0x000fe4000f8e003f */
[----:B------:R-:W-:Y:S01]  /*5ce0*/  USEL UR10, UR10, 0xffff, !UP0 ;  /* 0x0000ffff0a0a7887 */ /* 0x000fe2000c000000 */
[----:B------:R-:W-:Y:S01]  /*5cf0*/  ULDC UR12, c[0x0][0x14] ;  /* 0x00000500000c7ab9 */ /* 0x000fe20000000800 */
[----:B------:R-:W-:Y:S02]  /*5d00*/  USHF.L.U32 UR11, UR16, UR11, URZ ;  /* 0x0000000b100b7299 */ /* 0x000fe4000800063f */
[----:B------:R-:W-:Y:S02]  /*5d10*/  UIMAD.WIDE.U32 UR24, UR8, UR12, URZ ;  /* 0x0000000c081872a5 */ /* 0x000fe4000f8e003f */
[----:B------:R-:W-:-:S02]  /*5d20*/  UIMAD UR21, UR9, UR12, URZ ;  /* 0x0000000c091572a4 */ /* 0x000fc4000f8e023f */
[----:B------:R-:W-:Y:S02]  /*5d30*/  ULOP3.LUT UR10, UR10, 0xffff, URZ, 0xc0, !UPT ;  /* 0x0000ffff0a0a7892 */ /* 0x000fe4000f8ec03f */
[----:B------:R-:W-:Y:S02]  /*5d40*/  ULOP3.LUT UR6, UR6, 0x20, URZ, 0xc0, !UPT ;  /* 0x0000002006067892 */ /* 0x000fe4000f8ec03f */
[----:B------:R-:W-:Y:S02]  /*5d50*/  ULOP3.LUT UR7, UR7, 0x800, URZ, 0xc0, !UPT ;  /* 0x0000080007077892 */ /* 0x000fe4000f8ec03f */
[----:B------:R-:W-:Y:S02]  /*5d60*/  ULOP3.LUT UR14, UR14, UR11, URZ, 0xfc, !UPT ;  /* 0x0000000b0e0e7292 */ /* 0x000fe4000f8efc3f */
[----:B------:R-:W-:Y:S02]  /*5d70*/  UIADD3 UR21, UR25, UR21, URZ ;  /* 0x0000001519157290 */ /* 0x000fe4000fffe03f */
[----:B------:R-:W-:-:S12]  /*5d80*/  USHF.L.U32 UR15, UR15, UR10, URZ ;  /* 0x0000000a0f0f7299 */ /* 0x000fd8000800063f */
.L_x_122:
[----:B------:R-:W-:-:S03]  /*5d90*/  UMOV UR8, 0xffffffff ;  /* 0xffffffff00087882 */ /* 0x000fc60000000000 */
[----:B------:R-:W-:Y:S05]  /*5da0*/  BRA.DIV UR8, `(.L_x_112) ;  /* 0x0000000e08d07947 */ /* 0x000fea000b800000 */
[----:B------:R-:W-:-:S13]  /*5db0*/  ELECT P0, URZ, PT ;  /* 0x00000000003f782f */ /* 0x000fda0003800000 */
.L_x_134:
[----:B------:R-:W0:Y:S01]  /*5dc0*/  LDC R7, c[0x0][0x28c] ;  /* 0x0000a300ff077b82 */ /* 0x000e220000000800 */
[----:B------:R-:W-:Y:S01]  /*5dd0*/  BSSY B1, `(.L_x_113) ;  /* 0x000003b000017945 */ /* 0x000fe20003800000 */
[----:B0-----:R-:W-:-:S13]  /*5de0*/  ISETP.LT.OR P0, PT, R7, 0x1, !P0 ;  /* 0x000000010700780c */ /* 0x001fda0004701670 */
[----:B------:R-:W-:Y:S05]  /*5df0*/  @P0 BRA `(.L_x_114) ;  /* 0x0000000000e00947 */ /* 0x000fea0003800000 */
[----:B------:R-:W-:Y:S01]  /*5e00*/  LEA R9, R6, UR27, 0x1 ;  /* 0x0000001b06097c11 */ /* 0x000fe2000f8e08ff */
[----:B------:R-:W-:Y:S01]  /*5e10*/  IMAD.MOV.U32 R21, RZ, RZ, RZ ;  /* 0x000000ffff157224 */ /* 0x000fe200078e00ff */
[----:B------:R-:W-:Y:S01]  /*5e20*/  LEA R17, R12, UR6, 0x6 ;  /* 0x000000060c117c11 */ /* 0x000fe2000f8e30ff */
[----:B------:R-:W-:Y:S02]  /*5e30*/  IMAD.MOV.U32 R6, RZ, RZ, R3 ;  /* 0x000000ffff067224 */ /* 0x000fe400078e0003 */
[----:B------:R-:W-:Y:S02]  /*5e40*/  IMAD.MOV.U32 R7, RZ, RZ, R11 ;  /* 0x000000ffff077224 */ /* 0x000fe400078e000b */
[----:B------:R-:W-:Y:S02]  /*5e50*/  IMAD.MOV.U32 R8, RZ, RZ, R15 ;  /* 0x000000ffff087224 */ /* 0x000fe400078e000f */
[----:B------:R-:W-:-:S07]  /*5e60*/  IMAD.SHL.U32 R18, R9, 0x40, RZ ;  /* 0x0000004009127824 */ /* 0x000fce00078e00ff */
.L_x_117:
[----:B------:R-:W0:Y:S01]  /*5e70*/  S2R R12, SR_CgaCtaId ;  /* 0x00000000000c7919 */ /* 0x000e220000008800 */
[----:B------:R-:W-:Y:S02]  /*5e80*/  MOV R9, 0x400 ;  /* 0x0000040000097802 */ /* 0x000fe40000000f00 */
[----:B------:R-:W-:Y:S02]  /*5e90*/  LOP3.LUT P1, RZ, R0, 0x7f, RZ, 0xc0, !PT ;  /* 0x0000007f00ff7812 */ /* 0x000fe4000782c0ff */
[----:B0-----:R-:W-:Y:S02]  /*5ea0*/  LEA R19, R12, R9, 0x18 ;  /* 0x000000090c137211 */ /* 0x001fe400078ec0ff */
[----:B------:R-:W-:-:S09]  /*5eb0*/  SHF.L.U32 R9, R7, 0x1f, RZ ;  /* 0x0000001f07097819 */ /* 0x000fd200000006ff */
[----:B------:R-:W0:Y:S01]  /*5ec0*/  @!P1 LDC R12, c[0x0][0x500] ;  /* 0x00014000ff0c9b82 */ /* 0x000e220000000800 */
[----:B------:R-:W-:-:S04]  /*5ed0*/  IMAD R20, R8, 0x8, R19 ;  /* 0x0000000808147824 */ /* 0x000fc800078e0213 */
[----:B------:R-:W1:Y:S02]  /*5ee0*/  SYNCS.PHASECHK.TRANS64.TRYWAIT P0, [R20+URZ+0x28], R9 ;  /* 0x00002809140075a7 */ /* 0x000e64000800017f */
[----:B-1----:R-:W-:Y:S05]  /*5ef0*/  @!P0 BRA `(.L_x_115) ;  /* 0x0000000c009c8947 */ /* 0x002fea0003800000 */
.L_x_135:
[----:B-1----:R-:W-:Y:S01]  /*5f00*/  PRMT R9, R14, 0x9910, RZ ;  /* 0x000099100e097816 */ /* 0x002fe200000000ff */
[----:B0-----:R0:W-:Y:S03]  /*5f10*/  @!P1 SYNCS.ARRIVE.TRANS64 RZ, [R20+URZ], R12 ;  /* 0x0000000c14ff99a7 */ /* 0x0011e6000800003f */
[----:B------:R-:W-:-:S13]  /*5f20*/  ISETP.NE.AND P0, PT, R9, 0x2, PT ;  /* 0x000000020900780c */ /* 0x000fda0003f05270 */
[----:B0-----:R-:W-:Y:S05]  /*5f30*/  @P0 BRA `(.L_x_116) ;  /* 0x0000000000040947 */ /* 0x001fea0003800000 */
[----:B------:R-:W-:Y:S01]  /*5f40*/  BPT.TRAP 0x1 ;  /* 0x000000040000795c */ /* 0x000fe20000300000 */
.L_x_116:
[----:B------:R-:W-:Y:S01]  /*5f50*/  LEA R9, R8, UR27, 0x1 ;  /* 0x0000001b08097c11 */ /* 0x000fe2000f8e08ff */
[----:B------:R-:W-:Y:S01]  /*5f60*/  VIADD R6, R6, 0xffffffff ;  /* 0xffffffff06067836 */ /* 0x000fe20000000000 */
[----:B------:R-:W-:Y:S01]  /*5f70*/  R2UR UR11, R8 ;  /* 0x00000000080b72ca */ /* 0x000fe200000e0000 */
[----:B------:R-:W-:Y:S01]  /*5f80*/  UIADD3 UR16, UP0, UR28, 0xf0, URZ ;  /* 0x000000f01c107890 */ /* 0x000fe2000ff1e03f */
[----:B------:R-:W-:Y:S01]  /*5f90*/  R2UR UR22, R19 ;  /* 0x00000000131672ca */ /* 0x000fe200000e0000 */
[----:B------:R-:W-:Y:S01]  /*5fa0*/  IMAD.U32 R9, R9, 0x1000, R19 ;  /* 0x0000100009097824 */ /* 0x000fe200078e0013 */
[----:B------:R-:W-:Y:S01]  /*5fb0*/  R2UR UR23, R18 ;  /* 0x00000000121772ca */ /* 0x000fe200000e0000 */
[----:B------:R-:W-:Y:S01]  /*5fc0*/  UIADD3 UR32, UP1, UR28, 0x1f0, URZ ;  /* 0x000001f01c207890 */ /* 0x000fe2000ff3e03f */
[----:B------:R-:W-:Y:S01]  /*5fd0*/  R2UR UR9, R20 ;  /* 0x00000000140972ca */ /* 0x000fe200000e0000 */
[----:B------:R-:W-:Y:S01]  /*5fe0*/  UIADD3.X UR17, URZ, UR29, URZ, UP0, !UPT ;  /* 0x0000001d3f117290 */ /* 0x000fe200087fe43f */
[----:B------:R-:W-:Y:S01]  /*5ff0*/  R2UR UR8, R9 ;  /* 0x00000000090872ca */ /* 0x000fe200000e0000 */
[----:B------:R-:W-:Y:S01]  /*6000*/  UPRMT UR20, URZ, 0x5410, UR15 ;  /* 0x000054103f147896 */ /* 0x000fe2000800000f */
[----:B------:R-:W-:Y:S01]  /*6010*/  R2UR UR10, R21 ;  /* 0x00000000150a72ca */ /* 0x000fe200000e0000 */
[----:B------:R-:W-:Y:S01]  /*6020*/  VIADD R8, R8, 0x1 ;  /* 0x0000000108087836 */ /* 0x000fe20000000000 */
[----:B------:R-:W-:Y:S01]  /*6030*/  R2UR UR12, R16 ;  /* 0x00000000100c72ca */ /* 0x000fe200000e0000 */
[----:B------:R-:W-:Y:S01]  /*6040*/  ULEA UR11, UR11, UR7, 0xc ;  /* 0x000000070b0b7291 */ /* 0x000fe2000f8e603f */
[----:B------:R-:W-:Y:S01]  /*6050*/  R2UR UR26, R17 ;  /* 0x00000000111a72ca */ /* 0x000fe200000e0000 */
[----:B------:R-:W-:Y:S01]  /*6060*/  UPRMT UR30, URZ, 0x5410, UR14 ;  /* 0x000054103f1e7896 */ /* 0x000fe2000800000e */
[----:B------:R-:W-:Y:S01]  /*6070*/  ISETP.GT.AND P1, PT, R6, 0x1, PT ;  /* 0x000000010600780c */ /* 0x000fe20003f24270 */
[----:B------:R-:W-:Y:S01]  /*6080*/  UIADD3 UR22, UR22, 0xa100, UR11 ;  /* 0x0000a10016167890 */ /* 0x000fe2000fffe00b */
[----:B------:R-:W-:Y:S01]  /*6090*/  ISETP.NE.AND P0, PT, R8, 0x5, PT ;  /* 0x000000050800780c */ /* 0x000fe20003f05270 */
[----:B------:R-:W-:Y:S01]  /*60a0*/  UIADD3.X UR33, URZ, UR29, URZ, UP1, !UPT ;  /* 0x0000001d3f217290 */ /* 0x000fe20008ffe43f */
[----:B------:R-:W-:Y:S01]  /*60b0*/  VIADD R21, R21, 0x40 ;  /* 0x0000004015157836 */ /* 0x000fe20000000000 */
[----:B------:R-:W-:Y:S01]  /*60c0*/  UIADD3 UR8, UR8, 0x100, URZ ;  /* 0x0000010008087890 */ /* 0x000fe2000fffe03f */
[----:B------:R-:W-:Y:S01]  /*60d0*/  SEL R12, RZ, 0x1, P0 ;  /* 0x00000001ff0c7807 */ /* 0x000fe20000000000 */
[----:B------:R-:W-:Y:S01]  /*60e0*/  UMOV UR18, 0x0 ;  /* 0x0000000000127882 */ /* 0x000fe20000000000 */
[----:B------:R-:W-:Y:S01]  /*60f0*/  UMOV UR19, 0x10000000 ;  /* 0x1000000000137882 */ /* 0x000fe20000000000 */
[----:B------:R-:W-:Y:S01]  /*6100*/  UMOV UR11, UR23 ;  /* 0x00000017000b7c82 */ /* 0x000fe20008000000 */
[----:B------:R-:W-:-:S02]  /*6110*/  LOP3.LUT R7, R7, R12, RZ, 0x3c, !PT ;  /* 0x0000000c07077212 */ /* 0x000fc400078e3cff */
[----:B------:R-:W-:Y:S02]  /*6120*/  SEL R8, R8, RZ, P0 ;  /* 0x000000ff08087207 */ /* 0x000fe40000000000 */
[----:B------:R0:W-:Y:S02]  /*6130*/  UTMALDG.3D.MULTICAST [UR8], [UR16], UR20, desc[UR18] ;  /* 0x00001208100073b4 */ /* 0x0001e40008011814 */
[----:B0-----:R-:W-:Y:S01]  /*6140*/  UMOV UR8, UR22 ;  /* 0x0000001600087c82 */ /* 0x001fe20008000000 */
[----:B------:R-:W-:Y:S02]  /*6150*/  UMOV UR11, UR26 ;  /* 0x0000001a000b7c82 */ /* 0x000fe40008000000 */
[----:B------:R0:W-:Y:S02]  /*6160*/  UTMALDG.3D.MULTICAST [UR8], [UR32], UR30, desc[UR18] ;  /* 0x00001208200073b4 */ /* 0x0001e4000801181e */
[----:B0-----:R-:W-:Y:S05]  /*6170*/  @P1 BRA `(.L_x_117) ;  /* 0xfffffffc003c1947 */ /* 0x001fea000383ffff */
.L_x_114:
[----:B------:R-:W-:Y:S05]  /*6180*/  BSYNC B1 ;  /* 0x0000000000017941 */ /* 0x000fea0003800000 */
.L_x_113:
[----:B------:R-:W-:Y:S01]  /*6190*/  LOP3.LUT P1, RZ, R13, 0xff, RZ, 0xc0, !PT ;  /* 0x000000ff0dff7812 */ /* 0x000fe2000782c0ff */
[C---:B------:R-:W-:Y:S01]  /*61a0*/  IMAD.IADD R15, R10.reuse, 0x1, R15 ;  /* 0x000000010a0f7824 */ /* 0x040fe200078e020f */
[----:B------:R-:W-:Y:S01]  /*61b0*/  ULDC.64 UR8, c[0x0][0x650] ;  /* 0x0001940000087ab9 */ /* 0x000fe20000000a00 */
[C---:B------:R-:W-:Y:S01]  /*61c0*/  ISETP.GE.U32.AND P2, PT, R10.reuse, 0x5, PT ;  /* 0x000000050a00780c */ /* 0x040fe20003f46070 */
[----:B------:R-:W-:Y:S01]  /*61d0*/  BSSY B1, `(.L_x_118) ;  /* 0x0000069000017945 */ /* 0x000fe20003800000 */
[----:B------:R-:W-:Y:S01]  /*61e0*/  IMAD.MOV.U32 R12, RZ, RZ, -0x1 ;  /* 0xffffffffff0c7424 */ /* 0x000fe200078e00ff */
[----:B------:R-:W-:Y:S01]  /*61f0*/  ISETP.GT.U32.AND P0, PT, R15, 0x4, PT ;  /* 0x000000040f00780c */ /* 0x000fe20003f04070 */
[----:B------:R-:W-:Y:S01]  /*6200*/  IMAD.MOV.U32 R16, RZ, RZ, -0x1 ;  /* 0xffffffffff107424 */ /* 0x000fe200078e00ff */
[----:B------:R-:W-:Y:S02]  /*6210*/  PRMT R13, RZ, 0x7610, R13 ;  /* 0x00007610ff0d7816 */ /* 0x000fe4000000000d */
[----:B------:R-:W-:-:S03]  /*6220*/  ISETP.LT.U32.AND P0, PT, R10, 0x5, P0 ;  /* 0x000000050a00780c */ /* 0x000fc60000701070 */
[----:B------:R-:W0:Y:S01]  /*6230*/  @P1 S2R R7, SR_CgaCtaId ;  /* 0x0000000000071919 */ /* 0x000e220000008800 */
[----:B------:R-:W-:-:S04]  /*6240*/  @P1 MOV R6, 0x400 ;  /* 0x0000040000061802 */ /* 0x000fc80000000f00 */
[----:B0-----:R-:W-:Y:S01]  /*6250*/  @P1 LEA R8, R7, R6, 0x18 ;  /* 0x0000000607081211 */ /* 0x001fe200078ec0ff */
[----:B------:R-:W-:Y:S01]  /*6260*/  IMAD.WIDE.U32 R6, R15, -0x33333333, RZ ;  /* 0xcccccccd0f067825 */ /* 0x000fe200078e00ff */
[----:B------:R-:W-:Y:S02]  /*6270*/  SEL R6, RZ, 0x1, !P0 ;  /* 0x00000001ff067807 */ /* 0x000fe40004000000 */
[----:B------:R0:W-:Y:S01]  /*6280*/  @P1 SYNCS.ARRIVE.TRANS64.A1T0 RZ, [R8+URZ+0x68], RZ ;  /* 0x000068ff08ff19a7 */ /* 0x0001e2000810003f */
[----:B------:R-:W-:Y:S02]  /*6290*/  IADD3 R4, P1, R4, UR24, RZ ;  /* 0x0000001804047c10 */ /* 0x000fe4000ff3e0ff */
[----:B------:R-:W-:Y:S01]  /*62a0*/  LOP3.LUT R11, R11, R6, RZ, 0x3c, !PT ;  /* 0x000000060b0b7212 */ /* 0x000fe200078e3cff */
[----:B------:R-:W-:Y:S01]  /*62b0*/  IMAD.MOV.U32 R6, RZ, RZ, -0x1 ;  /* 0xffffffffff067424 */ /* 0x000fe200078e00ff */
[----:B------:R-:W-:Y:S02]  /*62c0*/  IADD3.X R5, R5, UR21, RZ, P1, !PT ;  /* 0x0000001505057c10 */ /* 0x000fe40008ffe4ff */
[----:B------:R-:W-:-:S02]  /*62d0*/  ISETP.GE.U32.AND P0, PT, R4, UR8, PT ;  /* 0x0000000804007c0c */ /* 0x000fc4000bf06070 */
[----:B0-----:R-:W-:Y:S02]  /*62e0*/  SHF.R.U32.HI R8, RZ, 0x2, R7 ;  /* 0x00000002ff087819 */ /* 0x001fe40000011607 */
[----:B------:R-:W-:Y:S02]  /*62f0*/  ISETP.GE.U32.AND.EX P0, PT, R5, UR9, PT, P0 ;  /* 0x0000000905007c0c */ /* 0x000fe4000bf06100 */
[----:B------:R-:W-:Y:S01]  /*6300*/  @P2 LOP3.LUT R11, R11, 0x1, R8, 0x78, !PT ;  /* 0x000000010b0b2812 */ /* 0x000fe200078e7808 */
[----:B------:R-:W-:Y:S01]  /*6310*/  IMAD R15, R8, -0x5, R15 ;  /* 0xfffffffb080f7824 */ /* 0x000fe200078e020f */
[----:B------:R-:W-:-:S09]  /*6320*/  PRMT R7, RZ, 0x7610, R7 ;  /* 0x00007610ff077816 */ /* 0x000fd20000000007 */
[----:B------:R-:W-:Y:S05]  /*6330*/  @P0 BRA `(.L_x_119) ;  /* 0x0000000400480947 */ /* 0x000fea0003800000 */
[----:B------:R-:W0:Y:S01]  /*6340*/  S2R R17, SR_CTAID.X ;  /* 0x0000000000117919 */ /* 0x000e220000002500 */
[----:B------:R-:W-:Y:S01]  /*6350*/  ULDC.64 UR8, c[0x0][0x628] ;  /* 0x00018a0000087ab9 */ /* 0x000fe20000000a00 */
[----:B------:R-:W1:Y:S01]  /*6360*/  LDC R18, c[0x0][0x144] ;  /* 0x00005100ff127b82 */ /* 0x000e620000000800 */
[----:B------:R-:W-:Y:S01]  /*6370*/  ISETP.NE.U32.AND P0, PT, RZ, UR8, PT ;  /* 0x00000008ff007c0c */ /* 0x000fe2000bf05070 */
[----:B------:R-:W2:Y:S01]  /*6380*/  S2R R12, SR_CTAID.Y ;  /* 0x00000000000c7919 */ /* 0x000ea20000002600 */
[----:B------:R-:W-:Y:S01]  /*6390*/  ULDC UR10, c[0x0][0x150] ;  /* 0x00005400000a7ab9 */ /* 0x000fe20000000800 */
[----:B------:R-:W-:Y:S01]  /*63a0*/  ULDC UR11, c[0x0][0x630] ;  /* 0x00018c00000b7ab9 */ /* 0x000fe20000000800 */
[----:B------:R-:W-:Y:S01]  /*63b0*/  ISETP.NE.AND.EX P0, PT, RZ, UR9, PT, P0 ;  /* 0x00000009ff007c0c */ /* 0x000fe2000bf05300 */
[----:B------:R-:W-:Y:S01]  /*63c0*/  IMAD.MOV.U32 R6, RZ, RZ, R4 ;  /* 0x000000ffff067224 */ /* 0x000fe200078e0004 */
[----:B0-----:R-:W-:-:S05]  /*63d0*/  I2FP.F32.U32 R7, R17 ;  /* 0x0000001100077245 */ /* 0x001fca0000201000 */
[----:B------:R-:W-:Y:S01]  /*63e0*/  FMUL R20, R7, UR10 ;  /* 0x0000000a07147c20 */ /* 0x000fe20008400000 */
[----:B------:R-:W-:-:S05]  /*63f0*/  IMAD.MOV.U32 R7, RZ, RZ, R5 ;  /* 0x000000ffff077224 */ /* 0x000fca00078e0005 */
[----:B--2---:R-:W-:Y:S05]  /*6400*/  @!P0 BRA `(.L_x_120) ;  /* 0x0000000000288947 */ /* 0x004fea0003800000 */
[----:B------:R-:W-:Y:S02]  /*6410*/  ULDC UR10, c[0x0][0x634] ;  /* 0x00018d00000a7ab9 */ /* 0x000fe40000000800 */
[----:B------:R-:W-:-:S05]  /*6420*/  IADD3 R7, P0, R4, UR10, RZ ;  /* 0x0000000a04077c10 */ /* 0x000fca000ff1e0ff */
[----:B------:R-:W-:-:S04]  /*6430*/  IMAD.X R19, RZ, RZ, R5, P0 ;  /* 0x000000ffff137224 */ /* 0x000fc800000e0605 */
[----:B------:R-:W-:-:S04]  /*6440*/  IMAD.WIDE.U32 R8, R19, UR8, RZ ;  /* 0x0000000813087c25 */ /* 0x000fc8000f8e00ff */
[----:B------:R-:W-:-:S04]  /*6450*/  IMAD.WIDE.U32 R8, P0, R7, UR9, R8 ;  /* 0x0000000907087c25 */ /* 0x000fc8000f800008 */
[----:B------:R-:W-:-:S04]  /*6460*/  IMAD.WIDE.U32 R6, R7, UR8, RZ ;  /* 0x0000000807067c25 */ /* 0x000fc8000f8e00ff */
[----:B------:R-:W-:Y:S01]  /*6470*/  IMAD.MOV.U32 R6, RZ, RZ, R9 ;  /* 0x000000ffff067224 */ /* 0x000fe200078e0009 */
[----:B------:R-:W-:Y:S01]  /*6480*/  IADD3 RZ, P1, R7, R8, RZ ;  /* 0x0000000807ff7210 */ /* 0x000fe20007f3e0ff */
[----:B------:R-:W-:-:S04]  /*6490*/  IMAD.X R7, RZ, RZ, RZ, P0 ;  /* 0x000000ffff077224 */ /* 0x000fc800000e06ff */
[----:B------:R-:W-:-:S08]  /*64a0*/  IMAD.WIDE.U32.X R6, R19, UR9, R6, P1 ;  /* 0x0000000913067c25 */ /* 0x000fd000088e0406 */
.L_x_120:
[--C-:B------:R-:W-:Y:S01]  /*64b0*/  SHF.R.U64 R16, R6, UR11, R7.reuse ;  /* 0x0000000b06107c19 */ /* 0x100fe20008001207 */
[----:B------:R-:W0:Y:S01]  /*64c0*/  F2I.U32.TRUNC.NTZ R20, R20 ;  /* 0x0000001400147305 */ /* 0x000e22000020f000 */
[----:B------:R-:W-:Y:S01]  /*64d0*/  SHF.R.U32.HI R6, RZ, UR11, R7 ;  /* 0x0000000bff067c19 */ /* 0x000fe20008011607 */
[----:B------:R-:W-:Y:S01]  /*64e0*/  ULDC.64 UR8, c[0x0][0x620] ;  /* 0x0001880000087ab9 */ /* 0x000fe20000000a00 */
[----:B------:R-:W-:Y:S01]  /*64f0*/  IADD3 R9, P0, RZ, -R16, RZ ;  /* 0x80000010ff097210 */ /* 0x000fe20007f1e0ff */
[----:B------:R-:W-:Y:S01]  /*6500*/  ULDC.64 UR10, c[0x0][0x640] ;  /* 0x00019000000a7ab9 */ /* 0x000fe20000000a00 */
[----:B------:R-:W2:Y:S03]  /*6510*/  LDC R21, c[0x0][0x148] ;  /* 0x00005200ff157b82 */ /* 0x000ea60000000800 */
[----:B------:R-:W-:Y:S01]  /*6520*/  IMAD.X R6, RZ, RZ, ~R6, P0 ;  /* 0x000000ffff067224 */ /* 0x000fe200000e0e06 */
[----:B------:R-:W-:-:S03]  /*6530*/  ISETP.NE.U32.AND P0, PT, RZ, UR10, PT ;  /* 0x0000000aff007c0c */ /* 0x000fc6000bf05070 */
[----:B------:R-:W-:Y:S01]  /*6540*/  IMAD R8, R6, UR8, RZ ;  /* 0x0000000806087c24 */ /* 0x000fe2000f8e02ff */
[----:B------:R-:W-:Y:S01]  /*6550*/  ISETP.NE.AND.EX P0, PT, RZ, UR11, PT, P0 ;  /* 0x0000000bff007c0c */ /* 0x000fe2000bf05300 */
[----:B------:R-:W-:Y:S01]  /*6560*/  IMAD.WIDE.U32 R6, R9, UR8, R4 ;  /* 0x0000000809067c25 */ /* 0x000fe2000f8e0004 */
[----:B------:R-:W-:-:S03]  /*6570*/  ULDC UR8, c[0x0][0x618] ;  /* 0x0001860000087ab9 */ /* 0x000fc60000000800 */
[----:B------:R-:W-:Y:S01]  /*6580*/  IMAD R9, R9, UR9, R8 ;  /* 0x0000000909097c24 */ /* 0x000fe2000f8e0208 */
[----:B------:R-:W-:Y:S01]  /*6590*/  ULDC UR9, c[0x0][0x154] ;  /* 0x0000550000097ab9 */ /* 0x000fe20000000800 */
[----:B0-----:R-:W-:Y:S02]  /*65a0*/  IMAD.MOV R8, RZ, RZ, -R20 ;  /* 0x000000ffff087224 */ /* 0x001fe400078e0a14 */
[----:B------:R-:W-:Y:S02]  /*65b0*/  IMAD.IADD R7, R7, 0x1, R9 ;  /* 0x0000000107077824 */ /* 0x000fe400078e0209 */
[----:B-1----:R-:W-:Y:S01]  /*65c0*/  IMAD R17, R18, R8, R17 ;  /* 0x0000000812117224 */ /* 0x002fe200078e0211 */
[----:B------:R-:W-:Y:S02]  /*65d0*/  I2FP.F32.U32 R8, R12 ;  /* 0x0000000c00087245 */ /* 0x000fe40000201000 */
[--C-:B------:R-:W-:Y:S02]  /*65e0*/  SHF.R.U64 R18, R6, UR8, R7.reuse ;  /* 0x0000000806127c19 */ /* 0x100fe40008001207 */
[----:B------:R-:W-:Y:S01]  /*65f0*/  SHF.R.U32.HI R7, RZ, UR8, R7 ;  /* 0x00000008ff077c19 */ /* 0x000fe20008011607 */
[----:B------:R-:W-:Y:S01]  /*6600*/  FMUL R8, R8, UR9 ;  /* 0x0000000908087c20 */ /* 0x000fe20008400000 */
[----:B------:R-:W-:-:S02]  /*6610*/  ULDC UR8, c[0x0][0x608] ;  /* 0x0001820000087ab9 */ /* 0x000fc40000000800 */
[--C-:B------:R-:W-:Y:S01]  /*6620*/  SHF.R.U64 R20, R18, UR8, R7.reuse ;  /* 0x0000000812147c19 */ /* 0x100fe20008001207 */
[----:B------:R0:W1:Y:S01]  /*6630*/  F2I.U32.TRUNC.NTZ R22, R8 ;  /* 0x0000000800167305 */ /* 0x000062000020f000 */
[----:B------:R-:W-:Y:S01]  /*6640*/  SHF.R.U32.HI R7, RZ, UR8, R7 ;  /* 0x00000008ff077c19 */ /* 0x000fe20008011607 */
[----:B------:R-:W-:-:S03]  /*6650*/  ULDC UR8, c[0x0][0x658] ;  /* 0x0001960000087ab9 */ /* 0x000fc60000000800 */
[--C-:B------:R-:W-:Y:S02]  /*6660*/  SHF.R.U64 R19, R20, UR8, R7.reuse ;  /* 0x0000000814137c19 */ /* 0x100fe40008001207 */
[----:B------:R-:W-:-:S03]  /*6670*/  SHF.R.U32.HI R23, RZ, UR8, R7 ;  /* 0x00000008ff177c19 */ /* 0x000fc60008011607 */
[----:B------:R-:W-:Y:S02]  /*6680*/  IMAD.MOV.U32 R6, RZ, RZ, R19 ;  /* 0x000000ffff067224 */ /* 0x000fe400078e0013 */
[----:B------:R-:W-:Y:S01]  /*6690*/  IMAD.MOV.U32 R7, RZ, RZ, R23 ;  /* 0x000000ffff077224 */ /* 0x000fe200078e0017 */
[----:B0-----:R-:W-:Y:S06]  /*66a0*/  @!P0 BRA `(.L_x_121) ;  /* 0x0000000000288947 */ /* 0x001fec0003800000 */
        /* <DEDUP_REMOVED lines=10> */
.L_x_121:
[----:B------:R-:W-:Y:S01]  /*6750*/  ULDC UR8, c[0x0][0x648] ;  /* 0x0001920000087ab9 */ /* 0x000fe20000000800 */
[----:B-1----:R-:W-:Y:S01]  /*6760*/  IMAD.MOV R22, RZ, RZ, -R22 ;  /* 0x000000ffff167224 */ /* 0x002fe200078e0a16 */
[----:B------:R-:W-:Y:S01]  /*6770*/  SHF.R.U64 R7, R6, UR8, R7 ;  /* 0x0000000806077c19 */ /* 0x000fe20008001207 */
[----:B------:R-:W-:Y:S01]  /*6780*/  ULDC UR8, c[0x0][0x638] ;  /* 0x00018e0000087ab9 */ /* 0x000fe20000000800 */
[----:B------:R-:W-:Y:S01]  /*6790*/  LOP3.LUT R6, R20, UR13, RZ, 0xc0, !PT ;  /* 0x0000000d14067c12 */ /* 0x000fe2000f8ec0ff */
[----:B--2---:R-:W-:Y:S01]  /*67a0*/  @P4 IMAD R17, R21, R22, R12 ;  /* 0x0000001615114224 */ /* 0x004fe200078e020c */
[----:B------:R-:W-:Y:S01]  /*67b0*/  LOP3.LUT R18, R18, UR4, RZ, 0xc0, !PT ;  /* 0x0000000412127c12 */ /* 0x000fe2000f8ec0ff */
[----:B------:R-:W-:Y:S01]  /*67c0*/  IMAD.MOV R8, RZ, RZ, -R7 ;  /* 0x000000ffff087224 */ /* 0x000fe200078e0a07 */
[----:B------:R-:W-:Y:S01]  /*67d0*/  ULDC UR9, c[0x0][0x610] ;  /* 0x0001840000097ab9 */ /* 0x000fe20000000800 */
[----:B------:R-:W-:Y:S02]  /*67e0*/  IMAD R6, R7, UR5, R6 ;  /* 0x0000000507067c24 */ /* 0x000fe4000f8e0206 */
[----:B------:R-:W-:Y:S01]  /*67f0*/  IMAD R19, R8, UR8, R19 ;  /* 0x0000000808137c24 */ /* 0x000fe2000f8e0213 */
[----:B------:R-:W-:Y:S01]  /*6800*/  ULDC UR8, c[0x0][0x600] ;  /* 0x0001800000087ab9 */ /* 0x000fe20000000800 */
[----:B------:R-:W-:-:S02]  /*6810*/  IMAD R17, R6, UR9, R17 ;  /* 0x0000000906117c24 */ /* 0x000fc4000f8e0211 */
[----:B------:R-:W-:Y:S02]  /*6820*/  IMAD R6, R19, UR8, R18 ;  /* 0x0000000813067c24 */ /* 0x000fe4000f8e0212 */
[----:B------:R-:W-:-:S03]  /*6830*/  IMAD.MOV.U32 R7, RZ, RZ, 0x1 ;  /* 0x00000001ff077424 */ /* 0x000fc600078e00ff */
[----:B------:R-:W-:Y:S02]  /*6840*/  SEL R12, R6, R17, !P4 ;  /* 0x00000011060c7207 */ /* 0x000fe40006000000 */
[----:B------:R-:W-:-:S07]  /*6850*/  SEL R6, R17, R6, !P4 ;  /* 0x0000000611067207 */ /* 0x000fce0006000000 */
.L_x_119:
[----:B------:R-:W-:Y:S05]  /*6860*/  BSYNC B1 ;  /* 0x0000000000017941 */ /* 0x000fea0003800000 */
.L_x_118:
[----:B------:R-:W-:-:S13]  /*6870*/  LOP3.LUT P0, RZ, R7, 0xff, RZ, 0xc0, !PT ;  /* 0x000000ff07ff7812 */ /* 0x000fda000780c0ff */
[----:B------:R-:W-:Y:S05]  /*6880*/  @P0 BRA `(.L_x_122) ;  /* 0xfffffff400400947 */ /* 0x000fea000383ffff */
[----:B------:R-:W-:Y:S05]  /*6890*/  BSYNC B0 ;  /* 0x0000000000007941 */ /* 0x000fea0003800000 */
.L_x_111:
[----:B------:R-:W-:-:S03]  /*68a0*/  UMOV UR8, 0xffffffff ;  /* 0xffffffff00087882 */ /* 0x000fc60000000000 */
[----:B------:R-:W-:Y:S05]  /*68b0*/  BRA.DIV UR8, `(.L_x_123) ;  /* 0x0000000608407947 */ /* 0x000fea000b800000 */
[----:B------:R-:W-:-:S13]  /*68c0*/  ELECT P0, URZ, PT ;  /* 0x00000000003f782f */ /* 0x000fda0003800000 */
.L_x_138:
[----:B------:R-:W-:Y:S04]  /*68d0*/  BSSY B0, `(.L_x_124) ;  /* 0x0000034000007945 */ /* 0x000fe80003800000 */
[----:B------:R-:W-:Y:S05]  /*68e0*/  @!P0 BRA `(.L_x_125) ;  /* 0x0000000000c88947 */ /* 0x000fea0003800000 */
[----:B------:R-:W-:-:S04]  /*68f0*/  LOP3.LUT R2, R2, 0x2, RZ, 0xfc, !PT ;  /* 0x0000000202027812 */ /* 0x000fc800078efcff */
[----:B------:R-:W-:-:S13]  /*6900*/  ISETP.NE.AND P0, PT, R2, 0x3, PT ;  /* 0x000000030200780c */ /* 0x000fda0003f05270 */
[----:B------:R-:W-:Y:S05]  /*6910*/  @!P0 BRA `(.L_x_126) ;  /* 0x0000000000048947 */ /* 0x000fea0003800000 */
[----:B------:R-:W-:Y:S01]  /*6920*/  BPT.TRAP 0x1 ;  /* 0x000000040000795c */ /* 0x000fe20000300000 */
.L_x_126:
[----:B------:R-:W0:Y:S01]  /*6930*/  S2R R3, SR_CgaCtaId ;  /* 0x0000000000037919 */ /* 0x000e220000008800 */
[----:B------:R-:W-:-:S04]  /*6940*/  MOV R0, 0x400 ;  /* 0x0000040000007802 */ /* 0x000fc80000000f00 */
[----:B0-----:R-:W-:Y:S02]  /*6950*/  LEA R0, R3, R0, 0x18 ;  /* 0x0000000003007211 */ /* 0x001fe400078ec0ff */
[----:B------:R-:W-:-:S03]  /*6960*/  SHF.L.U32 R3, R11, 0x1f, RZ ;  /* 0x0000001f0b037819 */ /* 0x000fc600000006ff */
[----:B------:R-:W-:-:S04]  /*6970*/  VIADD R0, R0, 0x28 ;  /* 0x0000002800007836 */ /* 0x000fc80000000000 */
[C---:B------:R-:W-:Y:S02]  /*6980*/  IMAD R6, R15.reuse, 0x8, R0 ;  /* 0x000000080f067824 */ /* 0x040fe400078e0200 */
[----:B------:R-:W-:Y:S02]  /*6990*/  VIADD R15, R15, 0x1 ;  /* 0x000000010f0f7836 */ /* 0x000fe40000000000 */
[----:B------:R-:W0:Y:S03]  /*69a0*/  SYNCS.PHASECHK.TRANS64.TRYWAIT P0, [R6+URZ], R3 ;  /* 0x00000003060075a7 */ /* 0x000e26000800017f */
[----:B------:R-:W-:-:S04]  /*69b0*/  ISETP.NE.AND P1, PT, R15, 0x5, PT ;  /* 0x000000050f00780c */ /* 0x000fc80003f25270 */
[----:B------:R-:W-:Y:S02]  /*69c0*/  SEL R2, RZ, 0x1, P1 ;  /* 0x00000001ff027807 */ /* 0x000fe40000800000 */
[----:B------:R-:W-:Y:S02]  /*69d0*/  SEL R15, R15, RZ, P1 ;  /* 0x000000ff0f0f7207 */ /* 0x000fe40000800000 */
[----:B------:R-:W-:-:S03]  /*69e0*/  LOP3.LUT R8, R11, R2, RZ, 0x3c, !PT ;  /* 0x000000020b087212 */ /* 0x000fc600078e3cff */
[----:B------:R-:W-:Y:S01]  /*69f0*/  IMAD R7, R15, 0x8, R0 ;  /* 0x000000080f077824 */ /* 0x000fe200078e0200 */
[----:B------:R-:W-:Y:S01]  /*6a00*/  SHF.L.U32 R4, R8, 0x1f, RZ ;  /* 0x0000001f08047819 */ /* 0x000fe200000006ff */
[----:B0-----:R-:W-:Y:S06]  /*6a10*/  @!P0 BRA `(.L_x_127) ;  /* 0x0000000400088947 */ /* 0x001fec0003800000 */
.L_x_139:
[----:B------:R-:W1:Y:S01]  /*6a20*/  SYNCS.PHASECHK.TRANS64.TRYWAIT P0, [R7+URZ], R4 ;  /* 0x00000004070075a7 */ /* 0x000e62000800017f */
[----:B------:R-:W-:-:S05]  /*6a30*/  VIADD R2, R15, 0x1 ;  /* 0x000000010f027836 */ /* 0x000fca0000000000 */
[----:B------:R-:W-:-:S04]  /*6a40*/  ISETP.NE.AND P1, PT, R2, 0x5, PT ;  /* 0x000000050200780c */ /* 0x000fc80003f25270 */
[----:B0-----:R-:W-:Y:S02]  /*6a50*/  SEL R3, RZ, 0x1, P1 ;  /* 0x00000001ff037807 */ /* 0x001fe40000800000 */
[----:B------:R-:W-:Y:S02]  /*6a60*/  SEL R9, R2, RZ, P1 ;  /* 0x000000ff02097207 */ /* 0x000fe40000800000 */
[----:B------:R-:W-:-:S03]  /*6a70*/  LOP3.LUT R8, R8, R3, RZ, 0x3c, !PT ;  /* 0x0000000308087212 */ /* 0x000fc600078e3cff */
[----:B------:R-:W-:Y:S01]  /*6a80*/  IMAD R10, R9, 0x8, R0 ;  /* 0x00000008090a7824 */ /* 0x000fe200078e0200 */
[----:B------:R-:W-:Y:S01]  /*6a90*/  SHF.L.U32 R5, R8, 0x1f, RZ ;  /* 0x0000001f08057819 */ /* 0x000fe200000006ff */
[----:B-1----:R-:W-:Y:S06]  /*6aa0*/  @!P0 BRA `(.L_x_128) ;  /* 0x0000000000f88947 */ /* 0x002fec0003800000 */
.L_x_140:
[----:B------:R-:W1:Y:S01]  /*6ab0*/  SYNCS.PHASECHK.TRANS64.TRYWAIT P0, [R10+URZ], R5 ;  /* 0x000000050a0075a7 */ /* 0x000e62000800017f */
[----:B------:R-:W-:-:S05]  /*6ac0*/  VIADD R2, R9, 0x1 ;  /* 0x0000000109027836 */ /* 0x000fca0000000000 */
[----:B------:R-:W-:-:S04]  /*6ad0*/  ISETP.NE.AND P1, PT, R2, 0x5, PT ;  /* 0x000000050200780c */ /* 0x000fc80003f25270 */
[----:B------:R-:W-:Y:S02]  /*6ae0*/  SEL R3, RZ, 0x1, P1 ;  /* 0x00000001ff037807 */ /* 0x000fe40000800000 */
[----:B0-----:R-:W-:Y:S02]  /*6af0*/  SEL R7, R2, RZ, P1 ;  /* 0x000000ff02077207 */ /* 0x001fe40000800000 */
[----:B------:R-:W-:-:S03]  /*6b00*/  LOP3.LUT R9, R8, R3, RZ, 0x3c, !PT ;  /* 0x0000000308097212 */ /* 0x000fc600078e3cff */
[----:B------:R-:W-:Y:S01]  /*6b10*/  IMAD R11, R7, 0x8, R0 ;  /* 0x00000008070b7824 */ /* 0x000fe200078e0200 */
[----:B------:R-:W-:Y:S01]  /*6b20*/  SHF.L.U32 R6, R9, 0x1f, RZ ;  /* 0x0000001f09067819 */ /* 0x000fe200000006ff */
[----:B-1----:R-:W-:Y:S06]  /*6b30*/  @!P0 BRA `(.L_x_129) ;  /* 0x0000000000e88947 */ /* 0x002fec0003800000 */
.L_x_141:
[----:B------:R-:W1:Y:S01]  /*6b40*/  SYNCS.PHASECHK.TRANS64.TRYWAIT P0, [R11+URZ], R6 ;  /* 0x000000060b0075a7 */ /* 0x000e62000800017f */
[----:B------:R-:W-:-:S05]  /*6b50*/  VIADD R2, R7, 0x1 ;  /* 0x0000000107027836 */ /* 0x000fca0000000000 */
[----:B------:R-:W-:-:S04]  /*6b60*/  ISETP.NE.AND P1, PT, R2, 0x5, PT ;  /* 0x000000050200780c */ /* 0x000fc80003f25270 */
[----:B------:R-:W-:Y:S02]  /*6b70*/  SEL R4, RZ, 0x1, P1 ;  /* 0x00000001ff047807 */ /* 0x000fe40000800000 */
[----:B------:R-:W-:Y:S02]  /*6b80*/  SEL R3, R2, RZ, P1 ;  /* 0x000000ff02037207 */ /* 0x000fe40000800000 */
[----:B------:R-:W-:Y:S01]  /*6b90*/  LOP3.LUT R4, R9, R4, RZ, 0x3c, !PT ;  /* 0x0000000409047212 */ /* 0x000fe200078e3cff */
[----:B-1----:R-:W-:Y:S06]  /*6ba0*/  @!P0 BRA `(.L_x_130) ;  /* 0x0000000000e08947 */ /* 0x002fec0003800000 */
.L_x_142:
[----:B------:R-:W-:Y:S01]  /*6bb0*/  IMAD R3, R3, 0x8, R0 ;  /* 0x0000000803037824 */ /* 0x000fe200078e0200 */
[----:B------:R-:W-:-:S07]  /*6bc0*/  SHF.L.U32 R0, R4, 0x1f, RZ ;  /* 0x0000001f04007819 */ /* 0x000fce00000006ff */
.L_x_131:
[----:B--2---:R2:W3:Y:S02]  /*6bd0*/  SYNCS.PHASECHK.TRANS64.TRYWAIT P0, [R3+URZ], R0 ;  /* 0x00000000030075a7 */ /* 0x0044e4000800017f */
[----:B---3--:R-:W-:Y:S05]  /*6be0*/  @!P0 NANOSLEEP.SYNCS 0x989680 ;  /* 0x009896800000895d */ /* 0x008fea0003900000 */
[----:B------:R-:W3:Y:S02]  /*6bf0*/  @!P0 SYNCS.PHASECHK.TRANS64 P0, [R3+URZ], R0 ;  /* 0x00000000030085a7 */ /* 0x000ee4000800007f */
[----:B---3--:R-:W-:Y:S05]  /*6c00*/  @!P0 BRA `(.L_x_131) ;  /* 0xfffffffc00f08947 */ /* 0x008fea000383ffff */
.L_x_125:
[----:B------:R-:W-:Y:S05]  /*6c10*/  BSYNC B0 ;  /* 0x0000000000007941 */ /* 0x000fea0003800000 */
.L_x_124:
[----:B------:R-:W-:Y:S05]  /*6c20*/  EXIT ;  /* 0x000000000000794d */ /* 0x000fea0003800000 */
.L_x_21:
[----:B-1----:R-:W-:-:S04]  /*6c30*/  IMAD.U32 R9, RZ, RZ, UR6 ;  /* 0x00000006ff097e24 */ /* 0x002fc8000f8e00ff */
[----:B------:R1:W3:Y:S03]  /*6c40*/  SYNCS.PHASECHK.TRANS64.TRYWAIT P0, [R9+URZ], R8 ;  /* 0x00000008090075a7 */ /* 0x0002e6000800017f */
[----:B---3--:R-:W-:Y:S05]  /*6c50*/  @!P0 NANOSLEEP.SYNCS 0x989680 ;  /* 0x009896800000895d */ /* 0x008fea0003900000 */
[----:B------:R-:W3:Y:S02]  /*6c60*/  @!P0 SYNCS.PHASECHK.TRANS64 P0, [R9+URZ], R8 ;  /* 0x00000008090085a7 */ /* 0x000ee4000800007f */
[----:B---3--:R-:W-:Y:S05]  /*6c70*/  @!P0 BRA `(.L_x_21) ;  /* 0xfffffffc00ec8947 */ /* 0x008fea000383ffff */
[----:B------:R-:W-:Y:S05]  /*6c80*/  BRA `(.L_x_20) ;  /* 0xffffffa800647947 */ /* 0x000fea000383ffff */
.L_x_27:
[----:B-1----:R-:W-:-:S04]  /*6c90*/  IMAD.U32 R11, RZ, RZ, UR12 ;  /* 0x0000000cff0b7e24 */ /* 0x002fc8000f8e00ff */
[----:B------:R1:W3:Y:S03]  /*6ca0*/  SYNCS.PHASECHK.TRANS64.TRYWAIT P0, [R11+URZ], R10 ;  /* 0x0000000a0b0075a7 */ /* 0x0002e6000800017f */
[----:B---3--:R-:W-:Y:S05]  /*6cb0*/  @!P0 NANOSLEEP.SYNCS 0x989680 ;  /* 0x009896800000895d */ /* 0x008fea0003900000 */
[----:B------:R-:W3:Y:S02]  /*6cc0*/  @!P0 SYNCS.PHASECHK.TRANS64 P0, [R11+URZ], R10 ;  /* 0x0000000a0b0085a7 */ /* 0x000ee4000800007f */
[----:B---3--:R-:W-:Y:S05]  /*6cd0*/  @!P0 BRA `(.L_x_27) ;  /* 0xfffffffc00ec8947 */ /* 0x008fea000383ffff */
[----:B------:R-:W-:Y:S05]  /*6ce0*/  BRA `(.L_x_26) ;  /* 0xffffffac00ec7947 */ /* 0x000fea000383ffff */
.L_x_112:
[----:B------:R-:W-:Y:S01]  /*6cf0*/  BSSY B1, `(.L_x_132) ;  /* 0x0000006000017945 */ /* 0x000fe20003800000 */
[----:B------:R-:W-:-:S07]  /*6d00*/  IMAD.MOV.U32 R7, RZ, RZ, -0x1 ;  /* 0xffffffffff077424 */ /* 0x000fce00078e00ff */
[----:B------:R-:W-:Y:S05]  /*6d10*/  WARPSYNC.COLLECTIVE R7, `(.L_x_133) ;  /* 0x00000000070c7348 */ /* 0x000fea0003c00000 */
[----:B------:R-:W-:Y:S02]  /*6d20*/  ELECT P0, UR62, PT ;  /* 0x00000000003e782f */ /* 0x000fe40003800000 */
[----:B------:R-:W-:Y:S01]  /*6d30*/  MOV R7, UR62 ;  /* 0x0000003e00077c02 */ /* 0x000fe20008000f00 */
[----:B------:R-:W-:Y:S10]  /*6d40*/  ENDCOLLECTIVE ;  /* 0x000000000000791b */ /* 0x000ff40003800000 */
.L_x_133:
[----:B------:R-:W-:Y:S05]  /*6d50*/  BSYNC B1 ;  /* 0x0000000000017941 */ /* 0x000fea0003800000 */
.L_x_132:
[----:B------:R-:W-:Y:S05]  /*6d60*/  BRA `(.L_x_134) ;  /* 0xfffffff000147947 */ /* 0x000fea000383ffff */
.L_x_115:
[----:B-1----:R1:W2:Y:S02]  /*6d70*/  SYNCS.PHASECHK.TRANS64.TRYWAIT P0, [R20+URZ+0x28], R9 ;  /* 0x00002809140075a7 */ /* 0x0022a4000800017f */
[----:B--2---:R-:W-:Y:S05]  /*6d80*/  @!P0 NANOSLEEP.SYNCS 0x989680 ;  /* 0x009896800000895d */ /* 0x004fea0003900000 */
[----:B------:R-:W2:Y:S02]  /*6d90*/  @!P0 SYNCS.PHASECHK.TRANS64 P0, [R20+URZ+0x28], R9 ;  /* 0x00002809140085a7 */ /* 0x000ea4000800007f */
[----:B--2---:R-:W-:Y:S05]  /*6da0*/  @!P0 BRA `(.L_x_115) ;  /* 0xfffffffc00f08947 */ /* 0x004fea000383ffff */
[----:B------:R-:W-:Y:S05]  /*6db0*/  BRA `(.L_x_135) ;  /* 0xfffffff000507947 */ /* 0x000fea000383ffff */
.L_x_123:
[----:B------:R-:W-:Y:S01]  /*6dc0*/  BSSY B0, `(.L_x_136) ;  /* 0x0000006000007945 */ /* 0x000fe20003800000 */
[----:B------:R-:W-:-:S07]  /*6dd0*/  IMAD.MOV.U32 R7, RZ, RZ, -0x1 ;  /* 0xffffffffff077424 */ /* 0x000fce00078e00ff */
[----:B------:R-:W-:Y:S05]  /*6de0*/  WARPSYNC.COLLECTIVE R7, `(.L_x_137) ;  /* 0x00000000070c7348 */ /* 0x000fea0003c00000 */
[----:B------:R-:W-:Y:S02]  /*6df0*/  ELECT P0, UR62, PT ;  /* 0x00000000003e782f */ /* 0x000fe40003800000 */
[----:B------:R-:W-:Y:S01]  /*6e00*/  MOV R7, UR62 ;  /* 0x0000003e00077c02 */ /* 0x000fe20008000f00 */
[----:B------:R-:W-:Y:S10]  /*6e10*/  ENDCOLLECTIVE ;  /* 0x000000000000791b */ /* 0x000ff40003800000 */
.L_x_137:
[----:B------:R-:W-:Y:S05]  /*6e20*/  BSYNC B0 ;  /* 0x0000000000007941 */ /* 0x000fea0003800000 */
.L_x_136:
[----:B------:R-:W-:Y:S05]  /*6e30*/  BRA `(.L_x_138) ;  /* 0xfffffff800a47947 */ /* 0x000fea000383ffff */
.L_x_127:
[----:B0-----:R0:W1:Y:S02]  /*6e40*/  SYNCS.PHASECHK.TRANS64.TRYWAIT P0, [R6+URZ], R3 ;  /* 0x00000003060075a7 */ /* 0x001064000800017f */
[----:B-1----:R-:W-:Y:S05]  /*6e50*/  @!P0 NANOSLEEP.SYNCS 0x989680 ;  /* 0x009896800000895d */ /* 0x002fea0003900000 */
[----:B------:R-:W1:Y:S02]  /*6e60*/  @!P0 SYNCS.PHASECHK.TRANS64 P0, [R6+URZ], R3 ;  /* 0x00000003060085a7 */ /* 0x000e64000800007f */
[----:B-1----:R-:W-:Y:S05]  /*6e70*/  @!P0 BRA `(.L_x_127) ;  /* 0xfffffffc00f08947 */ /* 0x002fea000383ffff */
[----:B------:R-:W-:Y:S05]  /*6e80*/  BRA `(.L_x_139) ;  /* 0xfffffff800e47947 */ /* 0x000fea000383ffff */
.L_x_128:
[----:B0-----:R0:W1:Y:S02]  /*6e90*/  SYNCS.PHASECHK.TRANS64.TRYWAIT P0, [R7+URZ], R4 ;  /* 0x00000004070075a7 */ /* 0x001064000800017f */
[----:B-1----:R-:W-:Y:S05]  /*6ea0*/  @!P0 NANOSLEEP.SYNCS 0x989680 ;  /* 0x009896800000895d */ /* 0x002fea0003900000 */
[----:B------:R-:W1:Y:S02]  /*6eb0*/  @!P0 SYNCS.PHASECHK.TRANS64 P0, [R7+URZ], R4 ;  /* 0x00000004070085a7 */ /* 0x000e64000800007f */
[----:B-1----:R-:W-:Y:S05]  /*6ec0*/  @!P0 BRA `(.L_x_128) ;  /* 0xfffffffc00f08947 */ /* 0x002fea000383ffff */
[----:B------:R-:W-:Y:S05]  /*6ed0*/  BRA `(.L_x_140) ;  /* 0xfffffff800f47947 */ /* 0x000fea000383ffff */
.L_x_129:
[----:B0-----:R0:W1:Y:S02]  /*6ee0*/  SYNCS.PHASECHK.TRANS64.TRYWAIT P0, [R10+URZ], R5 ;  /* 0x000000050a0075a7 */ /* 0x001064000800017f */
[----:B-1----:R-:W-:Y:S05]  /*6ef0*/  @!P0 NANOSLEEP.SYNCS 0x989680 ;  /* 0x009896800000895d */ /* 0x002fea0003900000 */
[----:B------:R-:W1:Y:S02]  /*6f00*/  @!P0 SYNCS.PHASECHK.TRANS64 P0, [R10+URZ], R5 ;  /* 0x000000050a0085a7 */ /* 0x000e64000800007f */
[----:B-1----:R-:W-:Y:S05]  /*6f10*/  @!P0 BRA `(.L_x_129) ;  /* 0xfffffffc00f08947 */ /* 0x002fea000383ffff */
[----:B------:R-:W-:Y:S05]  /*6f20*/  BRA `(.L_x_141) ;  /* 0xfffffffc00047947 */ /* 0x000fea000383ffff */
.L_x_130:
[----:B-1----:R1:W2:Y:S02]  /*6f30*/  SYNCS.PHASECHK.TRANS64.TRYWAIT P0, [R11+URZ], R6 ;  /* 0x000000060b0075a7 */ /* 0x0022a4000800017f */
[----:B--2---:R-:W-:Y:S05]  /*6f40*/  @!P0 NANOSLEEP.SYNCS 0x989680 ;  /* 0x009896800000895d */ /* 0x004fea0003900000 */
[----:B------:R-:W2:Y:S02]  /*6f50*/  @!P0 SYNCS.PHASECHK.TRANS64 P0, [R11+URZ], R6 ;  /* 0x000000060b0085a7 */ /* 0x000ea4000800007f */
[----:B--2---:R-:W-:Y:S05]  /*6f60*/  @!P0 BRA `(.L_x_130) ;  /* 0xfffffffc00f08947 */ /* 0x004fea000383ffff */
[----:B------:R-:W-:Y:S05]  /*6f70*/  BRA `(.L_x_142) ;  /* 0xfffffffc000c7947 */ /* 0x000fea000383ffff */
.L_x_143:
[----:B------:R-:W-:-:S00]  /*6f80*/  BRA `(.L_x_143) ;  /* 0xfffffffc00fc7947 */ /* 0x000fc0000383ffff */
[----:B------:R-:W-:-:S00]  /*6f90*/  NOP ;  /* 0x0000000000007918 */ /* 0x000fc00000000000 */
        /* <DEDUP_REMOVED lines=14> */
.L_x_144:


//--------------------- .nv.shared._ZN7cutlass13device_kernelINS_4gemm6kernel13GemmUniversalIN4cute5tupleIJiiiiEEENS1_10collective13CollectiveMmaINS1_37MainloopSm90TmaGmmaWarpSpecializedFP8ILi5ENS5_IJNS4_1CILi2EEESB_NSA_ILi1EEEEEENS1_35KernelTmaWarpSpecializedCooperativeEEENS5_IJNSA_ILi128EEENSA_ILi64EEESH_EEENS_12float_e4m3_tENS5_IJlSC_lEEESJ_SK_NS4_8TiledMMAINS4_8MMA_AtomIJNS4_4SM904GMMA30MMA_64x64x32_F32E4M3E4M3_SS_TNILNSO_7ScaleInE1ELSQ_1EEEEEENS4_6LayoutINS5_IJSB_SC_SC_EEENS5_IJSC_NSA_ILi0EEESV_EEEEENS5_IJNS4_10UnderscoreESY_SY_EEEEENS4_23SM90_TMA_LOAD_MULTICASTENS4_14ComposedLayoutINS4_7SwizzleILi2ELi4ELi3EEENS4_18smem_ptr_flag_bitsILi8EEENST_INS5_IJNSA_ILi8EEESH_EEENS5_IJSH_SC_EEEEEEEvNS4_8identityES11_S1B_vS1C_EENS_8epilogue10collective6detail29Sm90TmaWarpSpecializedAdapterINS1F_15DefaultEpilogueISJ_SK_SK_NS1E_6thread17LinearCombinationISJ_Li1EffLNS1J_9ScaleType4KindE0ELNS_15FloatRoundStyleE2ESJ_EENS1_15EpilogueDefaultEEEEEvvEEEEvNT_6ParamsE --------------------------
	.section	.nv.shared._ZN7cutlass13device_kernelINS_4gemm6kernel13GemmUniversalIN4cute5tupleIJiiiiEEENS1_10collective13CollectiveMmaINS1_37MainloopSm90TmaGmmaWarpSpecializedFP8ILi5ENS5_IJNS4_1CILi2EEESB_NSA_ILi1EEEEEENS1_35KernelTmaWarpSpecializedCooperativeEEENS5_IJNSA_ILi128EEENSA_ILi64EEESH_EEENS_12float_e4m3_tENS5_IJlSC_lEEESJ_SK_NS4_8TiledMMAINS4_8MMA_AtomIJNS4_4SM904GMMA30MMA_64x64x32_F32E4M3E4M3_SS_TNILNSO_7ScaleInE1ELSQ_1EEEEEENS4_6LayoutINS5_IJSB_SC_SC_EEENS5_IJSC_NSA_ILi0EEESV_EEEEENS5_IJNS4_10UnderscoreESY_SY_EEEEENS4_23SM90_TMA_LOAD_MULTICASTENS4_14ComposedLayoutINS4_7SwizzleILi2ELi4ELi3EEENS4_18smem_ptr_flag_bitsILi8EEENST_INS5_IJNSA_ILi8EEESH_EEENS5_IJSH_SC_EEEEEEEvNS4_8identityES11_S1B_vS1C_EENS_8epilogue10collective6detail29Sm90TmaWarpSpecializedAdapterINS1F_15DefaultEpilogueISJ_SK_SK_NS1E_6thread17LinearCombinationISJ_Li1EffLNS1J_9ScaleType4KindE0ELNS_15FloatRoundStyleE2ESJ_EENS1_15EpilogueDefaultEEEEEvvEEEEvNT_6ParamsE,"aw",@nobits
	.sectionflags	@""
	.align	16
	.zero		1024


//--------------------- .nv.shared.reserved.0     --------------------------
	.section	.nv.shared.reserved.0,"aw",@nobits
	.weak		__nv_reservedSMEM_offset_0_alias
	.size		__nv_reservedSMEM_offset_0_alias, 0, 0
	.other		__nv_reservedSMEM_offset_0_alias,@"STO_CUDA_RESERVED_SHARED STV_DEFAULT"
__nv_reservedSMEM_offset_0_alias:
	.zero		0


//--------------------- .nv.global                --------------------------
	.section	.nv.global,"aw",@nobits
.nv.global:
	.type		_ZN39_INTERNAL_14ded711_4_k_cu_337de178_57514cute1_E,@object
	.size		_ZN39_INTERNAL_14ded711_4_k_cu_337de178_57514cute1_E,(_ZN39_INTERNAL_14ded711_4_k_cu_337de178_57514cuda3std3__45__cpo6cbeginE - _ZN39_INTERNAL_14ded711_4_k_cu_337de178_57514cute1_E)
_ZN39_INTERNAL_14ded711_4_k_cu_337de178_57514cute1_E:
	.zero		1
	.type		_ZN39_INTERNAL_14ded711_4_k_cu_337de178_57514cuda3std3__45__cpo6cbeginE,@object
	.size		_ZN39_INTERNAL_14ded711_4_k_cu_337de178_57514cuda3std3__45__cpo6cbeginE,(_ZN39_INTERNAL_14ded711_4_k_cu_337de178_57514cuda3std3__48in_placeE - _ZN39_INTERNAL_14ded711_4_k_cu_337de178_57514cuda3std3__45__cpo6cbeginE)
_ZN39_INTERNAL_14ded711_4_k_cu_337de178_57514cuda3std3__45__cpo6cbeginE:
	.zero		1
	.type		_ZN39_INTERNAL_14ded711_4_k_cu_337de178_57514cuda3std3__48in_placeE,@object
	.size		_ZN39_INTERNAL_14ded711_4_k_cu_337de178_57514cuda3std3__48in_placeE,(_ZN39_INTERNAL_14ded711_4_k_cu_337de178_57514cuda3std6ranges3__45__cpo9iter_moveE - _ZN39_INTERNAL_14ded711_4_k_cu_337de178_57514cuda3std3__48in_placeE)
_ZN39_INTERNAL_14ded711_4_k_cu_337de178_57514cuda3std3__48in_placeE:
	.zero		1
	.type		_ZN39_INTERNAL_14ded711_4_k_cu_337de178_57514cuda3std6ranges3__45__cpo9iter_moveE,@object
	.size		_ZN39_INTERNAL_14ded711_4_k_cu_337de178_57514cuda3std6ranges3__45__cpo9iter_moveE,(_ZN39_INTERNAL_14ded711_4_k_cu_337de178_57514cuda3std3__45__cpo5beginE - _ZN39_INTERNAL_14ded711_4_k_cu_337de178_57514cuda3std6ranges3__45__cpo9iter_moveE)
_ZN39_INTERNAL_14ded711_4_k_cu_337de178_57514cuda3std6ranges3__45__cpo9iter_moveE:
	.zero		1
	.type		_ZN39_INTERNAL_14ded711_4_k_cu_337de178_57514cuda3std3__45__cpo5beginE,@object
	.size		_ZN39_INTERNAL_14ded711_4_k_cu_337de178_57514cuda3std3__45__cpo5beginE,(_ZN39_INTERNAL_14ded711_4_k_cu_337de178_57514cuda3std3__441_GLOBAL__N__14ded711_4_k_cu_337de178_57516ignoreE - _ZN39_INTERNAL_14ded711_4_k_cu_337de178_57514cuda3std3__45__cpo5beginE)
_ZN39_INTERNAL_14ded711_4_k_cu_337de178_57514cuda3std3__45__cpo5beginE:
	.zero		1
	.type		_ZN39_INTERNAL_14ded711_4_k_cu_337de178_57514cuda3std3__441_GLOBAL__N__14ded711_4_k_cu_337de178_57516ignoreE,@object
	.size		_ZN39_INTERNAL_14ded711_4_k_cu_337de178_57514cuda3std3__441_GLOBAL__N__14ded711_4_k_cu_337de178_57516ignoreE,(_ZN39_INTERNAL_14ded711_4_k_cu_337de178_57514cute7productE - _ZN39_INTERNAL_14ded711_4_k_cu_337de178_57514cuda3std3__441_GLOBAL__N__14ded711_4_k_cu_337de178_57516ignoreE)
_ZN39_INTERNAL_14ded711_4_k_cu_337de178_57514cuda3std3__441_GLOBAL__N__14ded711_4_k_cu_337de178_57516ignoreE:
	.zero		1
	.type		_ZN39_INTERNAL_14ded711_4_k_cu_337de178_57514cute7productE,@object
	.size		_ZN39_INTERNAL_14ded711_4_k_cu_337de178_57514cute7productE,(_ZN39_INTERNAL_14ded711_4_k_cu_337de178_57514cuda3std3__45__cpo3endE - _ZN39_INTERNAL_14ded711_4_k_cu_337de178_57514cute7productE)
_ZN39_INTERNAL_14ded711_4_k_cu_337de178_57514cute7productE:
	.zero		1
	.type		_ZN39_INTERNAL_14ded711_4_k_cu_337de178_57514cuda3std3__45__cpo3endE,@object
	.size		_ZN39_INTERNAL_14ded711_4_k_cu_337de178_57514cuda3std3__45__cpo3endE,(_ZN39_INTERNAL_14ded711_4_k_cu_337de178_57514cuda3std3__419piecewise_constructE - _ZN39_INTERNAL_14ded711_4_k_cu_337de178_57514cuda3std3__45__cpo3endE)
_ZN39_INTERNAL_14ded711_4_k_cu_337de178_57514cuda3std3__45__cpo3endE:
	.zero		1
	.type		_ZN39_INTERNAL_14ded711_4_k_cu_337de178_57514cuda3std3__419piecewise_constructE,@object
	.size		_ZN39_INTERNAL_14ded711_4_k_cu_337de178_57514cuda3std3__419piecewise_constructE,(_ZN39_INTERNAL_14ded711_4_k_cu_337de178_57514cuda3std3__45__cpo4cendE - _ZN39_INTERNAL_14ded711_4_k_cu_337de178_57514cuda3std3__419piecewise_constructE)
_ZN39_INTERNAL_14ded711_4_k_cu_337de178_57514cuda3std3__419piecewise_constructE:
	.zero		1
	.type		_ZN39_INTERNAL_14ded711_4_k_cu_337de178_57514cuda3std3__45__cpo4cendE,@object
	.size		_ZN39_INTERNAL_14ded711_4_k_cu_337de178_57514cuda3std3__45__cpo4cendE,(_ZN39_INTERNAL_14ded711_4_k_cu_337de178_57514cuda3std6ranges3__45__cpo4swapE - _ZN39_INTERNAL_14ded711_4_k_cu_337de178_57514cuda3std3__45__cpo4cendE)
_ZN39_INTERNAL_14ded711_4_k_cu_337de178_57514cuda3std3__45__cpo4cendE:
	.zero		1
	.type		_ZN39_INTERNAL_14ded711_4_k_cu_337de178_57514cuda3std6ranges3__45__cpo4swapE,@object
	.size		_ZN39_INTERNAL_14ded711_4_k_cu_337de178_57514cuda3std6ranges3__45__cpo4swapE,(.L_7 - _ZN39_INTERNAL_14ded711_4_k_cu_337de178_57514cuda3std6ranges3__45__cpo4swapE)
_ZN39_INTERNAL_14ded711_4_k_cu_337de178_57514cuda3std6ranges3__45__cpo4swapE:
	.zero		1
.L_7:


//--------------------- .nv.constant0._ZN7cutlass13device_kernelINS_4gemm6kernel13GemmUniversalIN4cute5tupleIJiiiiEEENS1_10collective13CollectiveMmaINS1_37MainloopSm90TmaGmmaWarpSpecializedFP8ILi5ENS5_IJNS4_1CILi2EEESB_NSA_ILi1EEEEEENS1_35KernelTmaWarpSpecializedCooperativeEEENS5_IJNSA_ILi128EEENSA_ILi64EEESH_EEENS_12float_e4m3_tENS5_IJlSC_lEEESJ_SK_NS4_8TiledMMAINS4_8MMA_AtomIJNS4_4SM904GMMA30MMA_64x64x32_F32E4M3E4M3_SS_TNILNSO_7ScaleInE1ELSQ_1EEEEEENS4_6LayoutINS5_IJSB_SC_SC_EEENS5_IJSC_NSA_ILi0EEESV_EEEEENS5_IJNS4_10UnderscoreESY_SY_EEEEENS4_23SM90_TMA_LOAD_MULTICASTENS4_14ComposedLayoutINS4_7SwizzleILi2ELi4ELi3EEENS4_18smem_ptr_flag_bitsILi8EEENST_INS5_IJNSA_ILi8EEESH_EEENS5_IJSH_SC_EEEEEEEvNS4_8identityES11_S1B_vS1C_EENS_8epilogue10collective6detail29Sm90TmaWarpSpecializedAdapterINS1F_15DefaultEpilogueISJ_SK_SK_NS1E_6thread17LinearCombinationISJ_Li1EffLNS1J_9ScaleType4KindE0ELNS_15FloatRoundStyleE2ESJ_EENS1_15EpilogueDefaultEEEEEvvEEEEvNT_6ParamsE --------------------------
	.section	.nv.constant0._ZN7cutlass13device_kernelINS_4gemm6kernel13GemmUniversalIN4cute5tupleIJiiiiEEENS1_10collective13CollectiveMmaINS1_37MainloopSm90TmaGmmaWarpSpecializedFP8ILi5ENS5_IJNS4_1CILi2EEESB_NSA_ILi1EEEEEENS1_35KernelTmaWarpSpecializedCooperativeEEENS5_IJNSA_ILi128EEENSA_ILi64EEESH_EEENS_12float_e4m3_tENS5_IJlSC_lEEESJ_SK_NS4_8TiledMMAINS4_8MMA_AtomIJNS4_4SM904GMMA30MMA_64x64x32_F32E4M3E4M3_SS_TNILNSO_7ScaleInE1ELSQ_1EEEEEENS4_6LayoutINS5_IJSB_SC_SC_EEENS5_IJSC_NSA_ILi0EEESV_EEEEENS5_IJNS4_10UnderscoreESY_SY_EEEEENS4_23SM90_TMA_LOAD_MULTICASTENS4_14ComposedLayoutINS4_7SwizzleILi2ELi4ELi3EEENS4_18smem_ptr_flag_bitsILi8EEENST_INS5_IJNSA_ILi8EEESH_EEENS5_IJSH_SC_EEEEEEEvNS4_8identityES11_S1B_vS1C_EENS_8epilogue10collective6detail29Sm90TmaWarpSpecializedAdapterINS1F_15DefaultEpilogueISJ_SK_SK_NS1E_6thread17LinearCombinationISJ_Li1EffLNS1J_9ScaleType4KindE0ELNS_15FloatRoundStyleE2ESJ_EENS1_15EpilogueDefaultEEEEEvvEEEEvNT_6ParamsE,"a",@progbits
	.sectionflags	@""
	.align	4
.nv.constant0._ZN7cutlass13device_kernelINS_4gemm6kernel13GemmUniversalIN4cute5tupleIJiiiiEEENS1_10collective13CollectiveMmaINS1_37MainloopSm90TmaGmmaWarpSpecializedFP8ILi5ENS5_IJNS4_1CILi2EEESB_NSA_ILi1EEEEEENS1_35KernelTmaWarpSpecializedCooperativeEEENS5_IJNSA_ILi128EEENSA_ILi64EEESH_EEENS_12float_e4m3_tENS5_IJlSC_lEEESJ_SK_NS4_8TiledMMAINS4_8MMA_AtomIJNS4_4SM904GMMA30MMA_64x64x32_F32E4M3E4M3_SS_TNILNSO_7ScaleInE1ELSQ_1EEEEEENS4_6LayoutINS5_IJSB_SC_SC_EEENS5_IJSC_NSA_ILi0EEESV_EEEEENS5_IJNS4_10UnderscoreESY_SY_EEEEENS4_23SM90_TMA_LOAD_MULTICASTENS4_14ComposedLayoutINS4_7SwizzleILi2ELi4ELi3EEENS4_18smem_ptr_flag_bitsILi8EEENST_INS5_IJNSA_ILi8EEESH_EEENS5_IJSH_SC_EEEEEEEvNS4_8identityES11_S1B_vS1C_EENS_8epilogue10collective6detail29Sm90TmaWarpSpecializedAdapterINS1F_15DefaultEpilogueISJ_SK_SK_NS1E_6thread17LinearCombinationISJ_Li1EffLNS1J_9ScaleType4KindE0ELNS_15FloatRoundStyleE2ESJ_EENS1_15EpilogueDefaultEEEEEvvEEEEvNT_6ParamsE:
	.zero		1664


//--------------------- SYMBOLS --------------------------

	.type		.nv.reservedSmem.offset0,@object
	.size		.nv.reservedSmem.offset0,0x4
